// auto-generated by cutlass_sweep.gemm — config: {"arch": "sm_100", "cluster_m": 1, "cluster_n": 1, "dtype": "e4m3", "dtype_b": "e4m3", "layout": "nt", "stages": 3, "tile_k": 32, "tile_m": 64, "tile_n": 64}
#include "cutlass/cutlass.h"
#include "cutlass/gemm/collective/collective_builder.hpp"
#include "cutlass/gemm/device/gemm_universal_adapter.h"
#include "cutlass/gemm/kernel/gemm_universal.hpp"
#include "cutlass/epilogue/collective/collective_builder.hpp"

using ElemA = cutlass::float_e4m3_t;
using ElemB = cutlass::float_e4m3_t;
using ElemCD = cutlass::float_e4m3_t;
using Acc  = float;
using TileShape    = cute::Shape<cute::_64, cute::_64, cute::_32>;
using ClusterShape = cute::Shape<cute::_1, cute::_1, cute::_1>;

using CollectiveEpilogue = typename cutlass::epilogue::collective::CollectiveBuilder<
    cutlass::arch::Sm100, cutlass::arch::OpClassTensorOp,
    TileShape, ClusterShape,
    cutlass::epilogue::collective::EpilogueTileAuto,
    Acc, Acc,
    ElemCD, cutlass::layout::RowMajor, 128 / cutlass::sizeof_bits<ElemCD>::value,
    ElemCD, cutlass::layout::RowMajor, 128 / cutlass::sizeof_bits<ElemCD>::value,
    cutlass::epilogue::collective::EpilogueScheduleAuto
  >::CollectiveOp;

using CollectiveMainloop = typename cutlass::gemm::collective::CollectiveBuilder<
    cutlass::arch::Sm100, cutlass::arch::OpClassTensorOp,
    ElemA, cutlass::layout::RowMajor, 128 / cutlass::sizeof_bits<ElemA>::value,
    ElemB, cutlass::layout::ColumnMajor, 128 / cutlass::sizeof_bits<ElemB>::value,
    Acc,
    TileShape, ClusterShape,
    cutlass::gemm::collective::StageCount<3>,
    cutlass::gemm::collective::KernelScheduleAuto
  >::CollectiveOp;

using GemmKernel = cutlass::gemm::kernel::GemmUniversal<
    cute::Shape<int,int,int,int>,
    CollectiveMainloop,
    CollectiveEpilogue
>;
using Gemm = cutlass::gemm::device::GemmUniversalAdapter<GemmKernel>;

// Force the device kernel symbol into the cubin without needing a host main.
auto* _anchor = &cutlass::device_kernel<GemmKernel>;


// ===== COMPILED SASS (sm_100a) =====

	.target	sm_100a

	.elftype	@"ET_EXEC"


//--------------------- .note.nv.tkinfo           --------------------------
	.section	.note.nv.tkinfo,"",@"SHT_NOTE"
	.sectionflags	@"SHF_NOTE_NV_TKINFO"
	.tkinfo
        /*0018*/ 	.word	0x00000002
        /*0030*/ 	.string	""
        /*0030*/ 	.string	"ptxas"
        /*0030*/ 	.string	"Cuda compilation tools, release 13.0, V13.0.88"
        /*0030*/ 	.string	"Build cuda_13.0.r13.0/compiler.36424714_0"
        /*0030*/ 	.string	"-arch sm_100a -m 64 "



//--------------------- .note.nv.cuinfo           --------------------------
	.section	.note.nv.cuinfo,"",@"SHT_NOTE"
	.sectionflags	@"SHF_NOTE_NV_CUINFO"
        /*0018*/ 	.short	0x0002
        /*001a*/ 	.short	0x0064
        /*001c*/ 	.short	0x0082
	.zero		2


//--------------------- .nv.info                  --------------------------
	.section	.nv.info,"",@"SHT_CUDA_INFO"
	.align	4


	//----- nvinfo : EIATTR_REGCOUNT
	.align		4
        /*0000*/ 	.byte	0x04, 0x2f
        /*0002*/ 	.short	(.L_19 - .L_18)
	.align		4
.L_18:
        /*0004*/ 	.word	index@(_ZN7cutlass13device_kernelINS_4gemm6kernel13GemmUniversalIN4cute5tupleIJiiiiEEENS1_10collective13CollectiveMmaINS1_35MainloopSm100TmaUmmaWarpSpecializedILi3ELi2ELi4ENS5_IJNS4_1CILi1EEESB_SB_EEEEENS5_IJNSA_ILi64EEESE_NSA_ILi32EEEEEENS_12float_e4m3_tENS5_IJlSB_lEEESH_SI_NS4_8TiledMMAINS4_8MMA_AtomIJNS4_10MMA_TraitsINS4_19SM100_MMA_F8F6F4_SSEJSH_SH_fSE_SE_NS4_17integral_constantINS4_4UMMA5MajorELSP_0EEESQ_NSN_INSO_7ScaleInELSR_0EEESS_EEEEEENS4_6LayoutISC_NS5_IJNSA_ILi0EEESW_SW_EEEEENS5_IJNS4_10UnderscoreESZ_SZ_EEEEENS4_13SM90_TMA_LOADENS4_14ComposedLayoutINS4_7SwizzleILi1ELi4ELi3EEENS4_18smem_ptr_flag_bitsILi8EEENSV_INS5_IJNSA_ILi8EEESF_EEENS5_IJSF_SB_EEEEEEEvNS4_8identityES12_S1C_vS1D_EENS_8epilogue10collective18CollectiveEpilogueINS1F_23Sm100TmaWarpSpecializedILi1ELi1ELi32ELb0ELb0EEEJSG_NS5_IJNSV_ISE_SB_EES1K_EEESH_SI_SH_SI_NS1F_6fusion15FusionCallbacksIS1J_NS1M_17LinearCombinationISH_fSH_fLNS_15FloatRoundStyleE2EEESG_S1L_JEEENS4_5SM1004TMEM4LOAD26SM100_TMEM_LOAD_16dp32b32xES12_NS13_INS14_ILi2ELi4ELi3EEES17_NSV_INS5_IJS18_SE_EEENS5_IJSE_SB_EEEEEEENS4_39AutoVectorizingCopyWithAssumedAlignmentILi128EEENS4_14SM90_TMA_STOREES20_S22_S22_EEEvvEEEEvNT_6ParamsE)
        /*0008*/ 	.word	0x00000078


	//----- nvinfo : EIATTR_FRAME_SIZE
	.align		4
.L_19:
        /*000c*/ 	.byte	0x04, 0x11
        /*000e*/ 	.short	(.L_21 - .L_20)
	.align		4
.L_20:
        /*0010*/ 	.word	index@($__internal_2_$__cuda_sm10x_tcgen05_guardrail_trap_unallocated_columns_being_dealloced)
        /*0014*/ 	.word	0x00000000


	//----- nvinfo : EIATTR_FRAME_SIZE
	.align		4
.L_21:
        /*0018*/ 	.byte	0x04, 0x11
        /*001a*/ 	.short	(.L_23 - .L_22)
	.align		4
.L_22:
        /*001c*/ 	.word	index@($__internal_1_$__cuda_sm10x_tcgen05_guardrail_trap_phase_invalid_during_alloc)
        /*0020*/ 	.word	0x00000000


	//----- nvinfo : EIATTR_FRAME_SIZE
	.align		4
.L_23:
        /*0024*/ 	.byte	0x04, 0x11
        /*0026*/ 	.short	(.L_25 - .L_24)
	.align		4
.L_24:
        /*0028*/ 	.word	index@($__internal_0_$__cuda_sm10x_tcgen05_guardrail_trap_col_being_dealloced_not_returned_by_alloc)
        /*002c*/ 	.word	0x00000000


	//----- nvinfo : EIATTR_FRAME_SIZE
	.align		4
.L_25:
        /*0030*/ 	.byte	0x04, 0x11
        /*0032*/ 	.short	(.L_27 - .L_26)
	.align		4
.L_26:
        /*0034*/ 	.word	index@(_ZN7cutlass13device_kernelINS_4gemm6kernel13GemmUniversalIN4cute5tupleIJiiiiEEENS1_10collective13CollectiveMmaINS1_35MainloopSm100TmaUmmaWarpSpecializedILi3ELi2ELi4ENS5_IJNS4_1CILi1EEESB_SB_EEEEENS5_IJNSA_ILi64EEESE_NSA_ILi32EEEEEENS_12float_e4m3_tENS5_IJlSB_lEEESH_SI_NS4_8TiledMMAINS4_8MMA_AtomIJNS4_10MMA_TraitsINS4_19SM100_MMA_F8F6F4_SSEJSH_SH_fSE_SE_NS4_17integral_constantINS4_4UMMA5MajorELSP_0EEESQ_NSN_INSO_7ScaleInELSR_0EEESS_EEEEEENS4_6LayoutISC_NS5_IJNSA_ILi0EEESW_SW_EEEEENS5_IJNS4_10UnderscoreESZ_SZ_EEEEENS4_13SM90_TMA_LOADENS4_14ComposedLayoutINS4_7SwizzleILi1ELi4ELi3EEENS4_18smem_ptr_flag_bitsILi8EEENSV_INS5_IJNSA_ILi8EEESF_EEENS5_IJSF_SB_EEEEEEEvNS4_8identityES12_S1C_vS1D_EENS_8epilogue10collective18CollectiveEpilogueINS1F_23Sm100TmaWarpSpecializedILi1ELi1ELi32ELb0ELb0EEEJSG_NS5_IJNSV_ISE_SB_EES1K_EEESH_SI_SH_SI_NS1F_6fusion15FusionCallbacksIS1J_NS1M_17LinearCombinationISH_fSH_fLNS_15FloatRoundStyleE2EEESG_S1L_JEEENS4_5SM1004TMEM4LOAD26SM100_TMEM_LOAD_16dp32b32xES12_NS13_INS14_ILi2ELi4ELi3EEES17_NSV_INS5_IJS18_SE_EEENS5_IJSE_SB_EEEEEEENS4_39AutoVectorizingCopyWithAssumedAlignmentILi128EEENS4_14SM90_TMA_STOREES20_S22_S22_EEEvvEEEEvNT_6ParamsE)
        /*0038*/ 	.word	0x00000000


	//----- nvinfo : EIATTR_MIN_STACK_SIZE
	.align		4
.L_27:
        /*003c*/ 	.byte	0x04, 0x12
        /*003e*/ 	.short	(.L_29 - .L_28)
	.align		4
.L_28:
        /*0040*/ 	.word	index@(_ZN7cutlass13device_kernelINS_4gemm6kernel13GemmUniversalIN4cute5tupleIJiiiiEEENS1_10collective13CollectiveMmaINS1_35MainloopSm100TmaUmmaWarpSpecializedILi3ELi2ELi4ENS5_IJNS4_1CILi1EEESB_SB_EEEEENS5_IJNSA_ILi64EEESE_NSA_ILi32EEEEEENS_12float_e4m3_tENS5_IJlSB_lEEESH_SI_NS4_8TiledMMAINS4_8MMA_AtomIJNS4_10MMA_TraitsINS4_19SM100_MMA_F8F6F4_SSEJSH_SH_fSE_SE_NS4_17integral_constantINS4_4UMMA5MajorELSP_0EEESQ_NSN_INSO_7ScaleInELSR_0EEESS_EEEEEENS4_6LayoutISC_NS5_IJNSA_ILi0EEESW_SW_EEEEENS5_IJNS4_10UnderscoreESZ_SZ_EEEEENS4_13SM90_TMA_LOADENS4_14ComposedLayoutINS4_7SwizzleILi1ELi4ELi3EEENS4_18smem_ptr_flag_bitsILi8EEENSV_INS5_IJNSA_ILi8EEESF_EEENS5_IJSF_SB_EEEEEEEvNS4_8identityES12_S1C_vS1D_EENS_8epilogue10collective18CollectiveEpilogueINS1F_23Sm100TmaWarpSpecializedILi1ELi1ELi32ELb0ELb0EEEJSG_NS5_IJNSV_ISE_SB_EES1K_EEESH_SI_SH_SI_NS1F_6fusion15FusionCallbacksIS1J_NS1M_17LinearCombinationISH_fSH_fLNS_15FloatRoundStyleE2EEESG_S1L_JEEENS4_5SM1004TMEM4LOAD26SM100_TMEM_LOAD_16dp32b32xES12_NS13_INS14_ILi2ELi4ELi3EEES17_NSV_INS5_IJS18_SE_EEENS5_IJSE_SB_EEEEEEENS4_39AutoVectorizingCopyWithAssumedAlignmentILi128EEENS4_14SM90_TMA_STOREES20_S22_S22_EEEvvEEEEvNT_6ParamsE)
        /*0044*/ 	.word	0x00000000
.L_29:


//--------------------- .nv.compat                --------------------------
	.section	.nv.compat,"",@"SHT_CUDA_COMPAT_INFO"
	.align	4
        /*0000*/ 	.byte	0x02, 0x09, 0x01, 0x00, 0x02, 0x02, 0x02, 0x00, 0x02, 0x05, 0x05, 0x00, 0x03, 0x07, 0x01, 0x01
        /*0010*/ 	.byte	0x02, 0x03, 0x01, 0x00, 0x02, 0x06, 0x01, 0x00, 0x04, 0x0b, 0x08, 0x00, 0x09, 0x00, 0x00, 0x00
        /*0020*/ 	.byte	0x00, 0x00, 0x00, 0x00


//--------------------- .nv.info._ZN7cutlass13device_kernelINS_4gemm6kernel13GemmUniversalIN4cute5tupleIJiiiiEEENS1_10collective13CollectiveMmaINS1_35MainloopSm100TmaUmmaWarpSpecializedILi3ELi2ELi4ENS5_IJNS4_1CILi1EEESB_SB_EEEEENS5_IJNSA_ILi64EEESE_NSA_ILi32EEEEEENS_12float_e4m3_tENS5_IJlSB_lEEESH_SI_NS4_8TiledMMAINS4_8MMA_AtomIJNS4_10MMA_TraitsINS4_19SM100_MMA_F8F6F4_SSEJSH_SH_fSE_SE_NS4_17integral_constantINS4_4UMMA5MajorELSP_0EEESQ_NSN_INSO_7ScaleInELSR_0EEESS_EEEEEENS4_6LayoutISC_NS5_IJNSA_ILi0EEESW_SW_EEEEENS5_IJNS4_10UnderscoreESZ_SZ_EEEEENS4_13SM90_TMA_LOADENS4_14ComposedLayoutINS4_7SwizzleILi1ELi4ELi3EEENS4_18smem_ptr_flag_bitsILi8EEENSV_INS5_IJNSA_ILi8EEESF_EEENS5_IJSF_SB_EEEEEEEvNS4_8identityES12_S1C_vS1D_EENS_8epilogue10collective18CollectiveEpilogueINS1F_23Sm100TmaWarpSpecializedILi1ELi1ELi32ELb0ELb0EEEJSG_NS5_IJNSV_ISE_SB_EES1K_EEESH_SI_SH_SI_NS1F_6fusion15FusionCallbacksIS1J_NS1M_17LinearCombinationISH_fSH_fLNS_15FloatRoundStyleE2EEESG_S1L_JEEENS4_5SM1004TMEM4LOAD26SM100_TMEM_LOAD_16dp32b32xES12_NS13_INS14_ILi2ELi4ELi3EEES17_NSV_INS5_IJS18_SE_EEENS5_IJSE_SB_EEEEEEENS4_39AutoVectorizingCopyWithAssumedAlignmentILi128EEENS4_14SM90_TMA_STOREES20_S22_S22_EEEvvEEEEvNT_6ParamsE --------------------------
	.section	.nv.info._ZN7cutlass13device_kernelINS_4gemm6kernel13GemmUniversalIN4cute5tupleIJiiiiEEENS1_10collective13CollectiveMmaINS1_35MainloopSm100TmaUmmaWarpSpecializedILi3ELi2ELi4ENS5_IJNS4_1CILi1EEESB_SB_EEEEENS5_IJNSA_ILi64EEESE_NSA_ILi32EEEEEENS_12float_e4m3_tENS5_IJlSB_lEEESH_SI_NS4_8TiledMMAINS4_8MMA_AtomIJNS4_10MMA_TraitsINS4_19SM100_MMA_F8F6F4_SSEJSH_SH_fSE_SE_NS4_17integral_constantINS4_4UMMA5MajorELSP_0EEESQ_NSN_INSO_7ScaleInELSR_0EEESS_EEEEEENS4_6LayoutISC_NS5_IJNSA_ILi0EEESW_SW_EEEEENS5_IJNS4_10UnderscoreESZ_SZ_EEEEENS4_13SM90_TMA_LOADENS4_14ComposedLayoutINS4_7SwizzleILi1ELi4ELi3EEENS4_18smem_ptr_flag_bitsILi8EEENSV_INS5_IJNSA_ILi8EEESF_EEENS5_IJSF_SB_EEEEEEEvNS4_8identityES12_S1C_vS1D_EENS_8epilogue10collective18CollectiveEpilogueINS1F_23Sm100TmaWarpSpecializedILi1ELi1ELi32ELb0ELb0EEEJSG_NS5_IJNSV_ISE_SB_EES1K_EEESH_SI_SH_SI_NS1F_6fusion15FusionCallbacksIS1J_NS1M_17LinearCombinationISH_fSH_fLNS_15FloatRoundStyleE2EEESG_S1L_JEEENS4_5SM1004TMEM4LOAD26SM100_TMEM_LOAD_16dp32b32xES12_NS13_INS14_ILi2ELi4ELi3EEES17_NSV_INS5_IJS18_SE_EEENS5_IJSE_SB_EEEEEEENS4_39AutoVectorizingCopyWithAssumedAlignmentILi128EEENS4_14SM90_TMA_STOREES20_S22_S22_EEEvvEEEEvNT_6ParamsE,"",@"SHT_CUDA_INFO"
	.sectionflags	@""
	.align	4


	//----- nvinfo : EIATTR_CUDA_API_VERSION
	.align		4
        /*0000*/ 	.byte	0x04, 0x37
        /*0002*/ 	.short	(.L_31 - .L_30)
.L_30:
        /*0004*/ 	.word	0x00000082


	//----- nvinfo : EIATTR_KPARAM_INFO
	.align		4
.L_31:
        /*0008*/ 	.byte	0x04, 0x17
        /*000a*/ 	.short	(.L_33 - .L_32)
.L_32:
        /*000c*/ 	.word	0x00000000
        /*0010*/ 	.short	0x0000
        /*0012*/ 	.short	0x0000
        /*0014*/ 	.byte	0x00, 0xf0, 0x01, 0x20


	//----- nvinfo : EIATTR_AT_ENTRY_FRAGMENTS
	.align		4
.L_33:
        /*0018*/ 	.byte	0x04, 0x4f
        /*001a*/ 	.short	(.L_35 - .L_34)


	//   ....[0]....
.L_34:
        /*001c*/ 	.word	0x00000006


	//----- nvinfo : EIATTR_RESERVED_SMEM_USED
	.align		4
.L_35:
        /*0020*/ 	.byte	0x01, 0x41
	.zero		2


	//----- nvinfo : EIATTR_SPARSE_MMA_MASK
	.align		4
        /*0024*/ 	.byte	0x03, 0x50
        /*0026*/ 	.short	0x0000


	//----- nvinfo : EIATTR_TCGEN05_1CTA_USED
	.align		4
        /*0028*/ 	.byte	0x01, 0x51
	.zero		2


	//----- nvinfo : EIATTR_MAXREG_COUNT
	.align		4
        /*002c*/ 	.byte	0x03, 0x1b
        /*002e*/ 	.short	0x00ff


	//----- nvinfo : EIATTR_NUM_BARRIERS
	.align		4
        /*0030*/ 	.byte	0x02, 0x4c
        /*0032*/ 	.byte	0x07
	.zero		1


	//----- nvinfo : EIATTR_EXTERNS
	.align		4
        /*0034*/ 	.byte	0x04, 0x0f
        /*0036*/ 	.short	(.L_37 - .L_36)


	//   ....[0]....
	.align		4
.L_36:
        /*0038*/ 	.word	index@(__assertfail)


	//----- nvinfo : EIATTR_MERCURY_ISA_VERSION
	.align		4
.L_37:
        /*003c*/ 	.byte	0x03, 0x5f
        /*003e*/ 	.short	0x0101


	//----- nvinfo : EIATTR_INT_WARP_WIDE_INSTR_OFFSETS
	.align		4
        /*0040*/ 	.byte	0x04, 0x31
        /*0042*/ 	.short	(.L_39 - .L_38)


	//   ....[0]....
.L_38:
        /*0044*/ 	.word	0x00001d40


	//   ....[1]....
        /*0048*/ 	.word	0x00003610


	//   ....[2]....
        /*004c*/ 	.word	0x00003630


	//   ....[3]....
        /*0050*/ 	.word	0x00003660


	//   ....[4]....
        /*0054*/ 	.word	0x00004070


	//   ....[5]....
        /*0058*/ 	.word	0x00004160


	//----- nvinfo : EIATTR_COOP_GROUP_MASK_REGIDS
	.align		4
.L_39:
        /*005c*/ 	.byte	0x04, 0x29
        /*005e*/ 	.short	(.L_41 - .L_40)


	//   ....[0]....
.L_40:
        /*0060*/ 	.word	0xffffffff


	//   ....[1]....
        /*0064*/ 	.word	0xffffffff


	//   ....[2]....
        /*0068*/ 	.word	0xffffffff


	//   ....[3]....
        /*006c*/ 	.word	0xffffffff


	//   ....[4]....
        /*0070*/ 	.word	0xffffffff


	//   ....[5]....
        /*0074*/ 	.word	0xffffffff


	//   ....[6]....
        /*0078*/ 	.word	0xffffffff


	//   ....[7]....
        /*007c*/ 	.word	0xffffffff


	//   ....[8]....
        /*0080*/ 	.word	0xffffffff


	//   ....[9]....
        /*0084*/ 	.word	0xffffffff


	//   ....[10]....
        /*0088*/ 	.word	0xffffffff


	//   ....[11]....
        /*008c*/ 	.word	0xffffffff


	//   ....[12]....
        /*0090*/ 	.word	0xffffffff


	//----- nvinfo : EIATTR_COOP_GROUP_INSTR_OFFSETS
	.align		4
.L_41:
        /*0094*/ 	.byte	0x04, 0x28
        /*0096*/ 	.short	(.L_43 - .L_42)


	//   ....[0]....
.L_42:
        /*0098*/ 	.word	0x00000090


	//   ....[1]....
        /*009c*/ 	.word	0x000004d0


	//   ....[2]....
        /*00a0*/ 	.word	0x00000620


	//   ....[3]....
        /*00a4*/ 	.word	0x00000760


	//   ....[4]....
        /*00a8*/ 	.word	0x00000860


	//   ....[5]....
        /*00ac*/ 	.word	0x000009d0


	//   ....[6]....
        /*00b0*/ 	.word	0x00000b70


	//   ....[7]....
        /*00b4*/ 	.word	0x00001c20


	//   ....[8]....
        /*00b8*/ 	.word	0x00002970


	//   ....[9]....
        /*00bc*/ 	.word	0x00002b80


	//   ....[10]....
        /*00c0*/ 	.word	0x00002bb0


	//   ....[11]....
        /*00c4*/ 	.word	0x000034f0


	//   ....[12]....
        /*00c8*/ 	.word	0x00003720


	//----- nvinfo : EIATTR_VRC_CTA_INIT_COUNT
	.align		4
.L_43:
        /*00cc*/ 	.byte	0x02, 0x4a
        /*00ce*/ 	.byte	0x80
	.zero		1


	//----- nvinfo : EIATTR_SYSCALL_OFFSETS
	.align		4
        /*00d0*/ 	.byte	0x04, 0x46
        /*00d2*/ 	.short	(.L_45 - .L_44)


	//   ....[0]....
.L_44:
        /*00d4*/ 	.word	0x00004b80


	//   ....[1]....
        /*00d8*/ 	.word	0x00004cc0


	//   ....[2]....
        /*00dc*/ 	.word	0x00005420


	//----- nvinfo : EIATTR_MBARRIER_INSTR_OFFSETS
	.align		4
.L_45:
        /*00e0*/ 	.byte	0x04, 0x39
        /*00e2*/ 	.short	(.L_47 - .L_46)


	//   ....[0]....
.L_46:
        /*00e4*/ 	.word	0x000005b0
        /*00e8*/ 	.word	0x000000ff
        /*00ec*/ 	.word	0x00000000
        /*00f0*/ 	.short	0x0100
        /*00f2*/ 	.byte	0x05
	.zero		1


	//   ....[1]....
        /*00f4*/ 	.word	0x000005c0
        /*00f8*/ 	.word	0x000000ff
        /*00fc*/ 	.word	0x00000018
        /*0100*/ 	.short	0x0100
        /*0102*/ 	.byte	0x05
	.zero		1


	//   ....[2]....
        /*0104*/ 	.word	0x000005d0
        /*0108*/ 	.word	0x000000ff
        /*010c*/ 	.word	0x00000008
        /*0110*/ 	.short	0x0100
        /*0112*/ 	.byte	0x05
	.zero		1


	//   ....[3]....
        /*0114*/ 	.word	0x000005e0
        /*0118*/ 	.word	0x000000ff
        /*011c*/ 	.word	0x00000020
        /*0120*/ 	.short	0x0100
        /*0122*/ 	.byte	0x05
	.zero		1


	//   ....[4]....
        /*0124*/ 	.word	0x000005f0
        /*0128*/ 	.word	0x000000ff
        /*012c*/ 	.word	0x00000010
        /*0130*/ 	.short	0x0100
        /*0132*/ 	.byte	0x05
	.zero		1


	//   ....[5]....
        /*0134*/ 	.word	0x00000600
        /*0138*/ 	.word	0x000000ff
        /*013c*/ 	.word	0x00000028
        /*0140*/ 	.short	0x0100
        /*0142*/ 	.byte	0x05
	.zero		1


	//   ....[6]....
        /*0144*/ 	.word	0x00000730
        /*0148*/ 	.word	0x000000ff
        /*014c*/ 	.word	0x00000030
        /*0150*/ 	.short	0x0100
        /*0152*/ 	.byte	0x06
	.zero		1


	//   ....[7]....
        /*0154*/ 	.word	0x00000740
        /*0158*/ 	.word	0x000000ff
        /*015c*/ 	.word	0x00000038
        /*0160*/ 	.short	0x0100
        /*0162*/ 	.byte	0x06
	.zero		1


	//   ....[8]....
        /*0164*/ 	.word	0x00000830
        /*0168*/ 	.word	0x000000ff
        /*016c*/ 	.word	0x00000040
        /*0170*/ 	.short	0x0100
        /*0172*/ 	.byte	0x05
	.zero		1


	//   ....[9]....
        /*0174*/ 	.word	0x00000840
        /*0178*/ 	.word	0x000000ff
        /*017c*/ 	.word	0x00000048
        /*0180*/ 	.short	0x0100
        /*0182*/ 	.byte	0x05
	.zero		1


	//   ....[10]....
        /*0184*/ 	.word	0x00000980
        /*0188*/ 	.word	0x000000ff
        /*018c*/ 	.word	0x00000050
        /*0190*/ 	.short	0x0100
        /*0192*/ 	.byte	0x05
	.zero		1


	//   ....[11]....
        /*0194*/ 	.word	0x00000990
        /*0198*/ 	.word	0x000000ff
        /*019c*/ 	.word	0x00000060
        /*01a0*/ 	.short	0x0100
        /*01a2*/ 	.byte	0x05
	.zero		1


	//   ....[12]....
        /*01a4*/ 	.word	0x000009a0
        /*01a8*/ 	.word	0x000000ff
        /*01ac*/ 	.word	0x00000058
        /*01b0*/ 	.short	0x0100
        /*01b2*/ 	.byte	0x05
	.zero		1


	//   ....[13]....
        /*01b4*/ 	.word	0x000009b0
        /*01b8*/ 	.word	0x000000ff
        /*01bc*/ 	.word	0x00000068
        /*01c0*/ 	.short	0x0100
        /*01c2*/ 	.byte	0x05
	.zero		1


	//   ....[14]....
        /*01c4*/ 	.word	0x00000ae0
        /*01c8*/ 	.word	0x000000ff
        /*01cc*/ 	.word	0x00000070
        /*01d0*/ 	.short	0x0100
        /*01d2*/ 	.byte	0x06
	.zero		1


	//   ....[15]....
        /*01d4*/ 	.word	0x00000af0
        /*01d8*/ 	.word	0x000000ff
        /*01dc*/ 	.word	0x00000090
        /*01e0*/ 	.short	0x0100
        /*01e2*/ 	.byte	0x06
	.zero		1


	//   ....[16]....
        /*01e4*/ 	.word	0x00000b00
        /*01e8*/ 	.word	0x000000ff
        /*01ec*/ 	.word	0x00000078
        /*01f0*/ 	.short	0x0100
        /*01f2*/ 	.byte	0x06
	.zero		1


	//   ....[17]....
        /*01f4*/ 	.word	0x00000b10
        /*01f8*/ 	.word	0x000000ff
        /*01fc*/ 	.word	0x00000098
        /*0200*/ 	.short	0x0100
        /*0202*/ 	.byte	0x06
	.zero		1


	//   ....[18]....
        /*0204*/ 	.word	0x00000b20
        /*0208*/ 	.word	0x000000ff
        /*020c*/ 	.word	0x00000080
        /*0210*/ 	.short	0x0100
        /*0212*/ 	.byte	0x06
	.zero		1


	//   ....[19]....
        /*0214*/ 	.word	0x00000b30
        /*0218*/ 	.word	0x000000ff
        /*021c*/ 	.word	0x000000a0
        /*0220*/ 	.short	0x0100
        /*0222*/ 	.byte	0x06
	.zero		1


	//   ....[20]....
        /*0224*/ 	.word	0x00000b40
        /*0228*/ 	.word	0x000000ff
        /*022c*/ 	.word	0x00000088
        /*0230*/ 	.short	0x0100
        /*0232*/ 	.byte	0x06
	.zero		1


	//   ....[21]....
        /*0234*/ 	.word	0x00000b50
        /*0238*/ 	.word	0x000000ff
        /*023c*/ 	.word	0x000000a8
        /*0240*/ 	.short	0x0100
        /*0242*/ 	.byte	0x06
	.zero		1


	//   ....[22]....
        /*0244*/ 	.word	0x00000c40
        /*0248*/ 	.word	0x000000ff
        /*024c*/ 	.word	0x000000b0
        /*0250*/ 	.short	0x0100
        /*0252*/ 	.byte	0x05
	.zero		1


	//   ....[23]....
        /*0254*/ 	.word	0x00000c50
        /*0258*/ 	.word	0x000000ff
        /*025c*/ 	.word	0x000000c0
        /*0260*/ 	.short	0x0100
        /*0262*/ 	.byte	0x05
	.zero		1


	//   ....[24]....
        /*0264*/ 	.word	0x00000c60
        /*0268*/ 	.word	0x000000ff
        /*026c*/ 	.word	0x000000b8
        /*0270*/ 	.short	0x0100
        /*0272*/ 	.byte	0x05
	.zero		1


	//   ....[25]....
        /*0274*/ 	.word	0x00000c70
        /*0278*/ 	.word	0x000000ff
        /*027c*/ 	.word	0x000000c8
        /*0280*/ 	.short	0x0100
        /*0282*/ 	.byte	0x05
	.zero		1


	//   ....[26]....
        /*0284*/ 	.word	0x00001540
        /*0288*/ 	.word	0x00000003
        /*028c*/ 	.word	0x000000c0
        /*0290*/ 	.short	0x010a
        /*0292*/ 	.byte	0xff
	.zero		1


	//   ....[27]....
        /*0294*/ 	.word	0x00001570
        /*0298*/ 	.word	0x00000003
        /*029c*/ 	.word	0x000000b0
        /*02a0*/ 	.short	0x0101
        /*02a2*/ 	.byte	0xff
	.zero		1


	//   ....[28]....
        /*02a4*/ 	.word	0x00001640
        /*02a8*/ 	.word	0x000000ff
        /*02ac*/ 	.word	0x00000018
        /*02b0*/ 	.short	0x010a
        /*02b2*/ 	.byte	0x08
	.zero		1


	//   ....[29]....
        /*02b4*/ 	.word	0x000016e0
        /*02b8*/ 	.word	0x000000ff
        /*02bc*/ 	.word	0x00000018
        /*02c0*/ 	.short	0x010a
        /*02c2*/ 	.byte	0x21
	.zero		1


	//   ....[30]....
        /*02c4*/ 	.word	0x00001840
        /*02c8*/ 	.word	0x000000ff
        /*02cc*/ 	.word	0x00000018
        /*02d0*/ 	.short	0x010a
        /*02d2*/ 	.byte	0x08
	.zero		1


	//   ....[31]....
        /*02d4*/ 	.word	0x00001930
        /*02d8*/ 	.word	0x000000ff
        /*02dc*/ 	.word	0x00000048
        /*02e0*/ 	.short	0x0101
        /*02e2*/ 	.byte	0x04
	.zero		1


	//   ....[32]....
        /*02e4*/ 	.word	0x00001950
        /*02e8*/ 	.word	0x000000ff
        /*02ec*/ 	.word	0x00000018
        /*02f0*/ 	.short	0x010a
        /*02f2*/ 	.byte	0x08
	.zero		1


	//   ....[33]....
        /*02f4*/ 	.word	0x000019d0
        /*02f8*/ 	.word	0x000000ff
        /*02fc*/ 	.word	0x00000018
        /*0300*/ 	.short	0x010a
        /*0302*/ 	.byte	0x11
	.zero		1


	//   ....[34]....
        /*0304*/ 	.word	0x00001b30
        /*0308*/ 	.word	0x000000ff
        /*030c*/ 	.word	0x00000018
        /*0310*/ 	.short	0x010a
        /*0312*/ 	.byte	0x08
	.zero		1


	//   ....[35]....
        /*0314*/ 	.word	0x00001c50
        /*0318*/ 	.word	0x00000002
        /*031c*/ 	.word	0x00000050
        /*0320*/ 	.short	0x010a
        /*0322*/ 	.byte	0xff
	.zero		1


	//   ....[36]....
        /*0324*/ 	.word	0x00001d10
        /*0328*/ 	.word	0x00000002
        /*032c*/ 	.word	0x00000000
        /*0330*/ 	.short	0x0101
        /*0332*/ 	.byte	0xff
	.zero		1


	//   ....[37]....
        /*0334*/ 	.word	0x00002270
        /*0338*/ 	.word	0x000000ff
        /*033c*/ 	.word	0x00000000
        /*0340*/ 	.short	0x010a
        /*0342*/ 	.byte	0x05
	.zero		1


	//   ....[38]....
        /*0344*/ 	.word	0x00002300
        /*0348*/ 	.word	0x000000ff
        /*034c*/ 	.word	0x00000000
        /*0350*/ 	.short	0x010a
        /*0352*/ 	.byte	0x05
	.zero		1


	//   ....[39]....
        /*0354*/ 	.word	0x000023a0
        /*0358*/ 	.word	0x00000000
        /*035c*/ 	.word	0x00000000
        /*0360*/ 	.short	0x010a
        /*0362*/ 	.byte	0xff
	.zero		1


	//   ....[40]....
        /*0364*/ 	.word	0x000024c0
        /*0368*/ 	.word	0x00000000
        /*036c*/ 	.word	0x000000b0
        /*0370*/ 	.short	0x010a
        /*0372*/ 	.byte	0xff
	.zero		1


	//   ....[41]....
        /*0374*/ 	.word	0x00002520
        /*0378*/ 	.word	0x00000004
        /*037c*/ 	.word	0x00000000
        /*0380*/ 	.short	0x0101
        /*0382*/ 	.byte	0xff
	.zero		1


	//   ....[42]....
        /*0384*/ 	.word	0x00002540
        /*0388*/ 	.word	0x000000ff
        /*038c*/ 	.word	0x00000060
        /*0390*/ 	.short	0x010a
        /*0392*/ 	.byte	0x05
	.zero		1


	//   ....[43]....
        /*0394*/ 	.word	0x00002660
        /*0398*/ 	.word	0x00000000
        /*039c*/ 	.word	0x00000050
        /*03a0*/ 	.short	0x010a
        /*03a2*/ 	.byte	0xff
	.zero		1


	//   ....[44]....
        /*03a4*/ 	.word	0x00002770
        /*03a8*/ 	.word	0x00000000
        /*03ac*/ 	.word	0x00000000
        /*03b0*/ 	.short	0x0101
        /*03b2*/ 	.byte	0xff
	.zero		1


	//   ....[45]....
        /*03b4*/ 	.word	0x00002800
        /*03b8*/ 	.word	0x000000ff
        /*03bc*/ 	.word	0x00000060
        /*03c0*/ 	.short	0x0106
        /*03c2*/ 	.byte	0x05
	.zero		1


	//   ....[46]....
        /*03c4*/ 	.word	0x00002820
        /*03c8*/ 	.word	0x000000ff
        /*03cc*/ 	.word	0x00000060
        /*03d0*/ 	.short	0x010a
        /*03d2*/ 	.byte	0x05
	.zero		1


	//   ....[47]....
        /*03d4*/ 	.word	0x000028b0
        /*03d8*/ 	.word	0x000000ff
        /*03dc*/ 	.word	0x00000060
        /*03e0*/ 	.short	0x0106
        /*03e2*/ 	.byte	0x04
	.zero		1


	//   ....[48]....
        /*03e4*/ 	.word	0x000028f0
        /*03e8*/ 	.word	0x00000000
        /*03ec*/ 	.word	0x00000060
        /*03f0*/ 	.short	0x010a
        /*03f2*/ 	.byte	0xff
	.zero		1


	//   ....[49]....
        /*03f4*/ 	.word	0x00002dd0
        /*03f8*/ 	.word	0x00000000
        /*03fc*/ 	.word	0x00000050
        /*0400*/ 	.short	0x010a
        /*0402*/ 	.byte	0xff
	.zero		1


	//   ....[50]....
        /*0404*/ 	.word	0x00002ed0
        /*0408*/ 	.word	0x00000003
        /*040c*/ 	.word	0x00000000
        /*0410*/ 	.short	0x0101
        /*0412*/ 	.byte	0xff
	.zero		1


	//   ....[51]....
        /*0414*/ 	.word	0x00002ee0
        /*0418*/ 	.word	0x000000ff
        /*041c*/ 	.word	0x00000000
        /*0420*/ 	.short	0x010a
        /*0422*/ 	.byte	0x04
	.zero		1


	//   ....[52]....
        /*0424*/ 	.word	0x00002f00
        /*0428*/ 	.word	0x000000ff
        /*042c*/ 	.word	0x00000090
        /*0430*/ 	.short	0x010a
        /*0432*/ 	.byte	0x09
	.zero		1


	//   ....[53]....
        /*0434*/ 	.word	0x00003040
        /*0438*/ 	.word	0x000000ff
        /*043c*/ 	.word	0x00000000
        /*0440*/ 	.short	0x010a
        /*0442*/ 	.byte	0x07
	.zero		1


	//   ....[54]....
        /*0444*/ 	.word	0x00003170
        /*0448*/ 	.word	0x000000ff
        /*044c*/ 	.word	0x00000000
        /*0450*/ 	.short	0x010a
        /*0452*/ 	.byte	0x04
	.zero		1


	//   ....[55]....
        /*0454*/ 	.word	0x00003320
        /*0458*/ 	.word	0x000000ff
        /*045c*/ 	.word	0x00000000
        /*0460*/ 	.short	0x010a
        /*0462*/ 	.byte	0x05
	.zero		1


	//   ....[56]....
        /*0464*/ 	.word	0x000033b0
        /*0468*/ 	.word	0x000000ff
        /*046c*/ 	.word	0x00000000
        /*0470*/ 	.short	0x010a
        /*0472*/ 	.byte	0x05
	.zero		1


	//   ....[57]....
        /*0474*/ 	.word	0x00003440
        /*0478*/ 	.word	0x000000ff
        /*047c*/ 	.word	0x00000000
        /*0480*/ 	.short	0x010a
        /*0482*/ 	.byte	0x05
	.zero		1


	//   ....[58]....
        /*0484*/ 	.word	0x000034d0
        /*0488*/ 	.word	0x000000ff
        /*048c*/ 	.word	0x00000000
        /*0490*/ 	.short	0x010a
        /*0492*/ 	.byte	0x07
	.zero		1


	//   ....[59]....
        /*0494*/ 	.word	0x00003910
        /*0498*/ 	.word	0x00000000
        /*049c*/ 	.word	0x00000050
        /*04a0*/ 	.short	0x010a
        /*04a2*/ 	.byte	0xff
	.zero		1


	//   ....[60]....
        /*04a4*/ 	.word	0x00003a00
        /*04a8*/ 	.word	0x00000000
        /*04ac*/ 	.word	0x00000000
        /*04b0*/ 	.short	0x0101
        /*04b2*/ 	.byte	0xff
	.zero		1


	//   ....[61]....
        /*04b4*/ 	.word	0x00003d20
        /*04b8*/ 	.word	0x000000ff
        /*04bc*/ 	.word	0x00000048
        /*04c0*/ 	.short	0x010a
        /*04c2*/ 	.byte	0x06
	.zero		1


	//   ....[62]....
        /*04c4*/ 	.word	0x00003ea0
        /*04c8*/ 	.word	0x000000ff
        /*04cc*/ 	.word	0x00000038
        /*04d0*/ 	.short	0x010a
        /*04d2*/ 	.byte	0x06
	.zero		1


	//   ....[63]....
        /*04d4*/ 	.word	0x000041d0
        /*04d8*/ 	.word	0x000000ff
        /*04dc*/ 	.word	0x00000030
        /*04e0*/ 	.short	0x010b
        /*04e2*/ 	.byte	0x06
	.zero		1


	//   ....[64]....
        /*04e4*/ 	.word	0x000041f0
        /*04e8*/ 	.word	0x000000ff
        /*04ec*/ 	.word	0x00000000
        /*04f0*/ 	.short	0x0101
        /*04f2*/ 	.byte	0x25
	.zero		1


	//   ....[65]....
        /*04f4*/ 	.word	0x00004230
        /*04f8*/ 	.word	0x00000000
        /*04fc*/ 	.word	0x00000038
        /*0500*/ 	.short	0x010a
        /*0502*/ 	.byte	0xff
	.zero		1


	//   ....[66]....
        /*0504*/ 	.word	0x00004590
        /*0508*/ 	.word	0x00000000
        /*050c*/ 	.word	0x00000050
        /*0510*/ 	.short	0x010a
        /*0512*/ 	.byte	0xff
	.zero		1


	//   ....[67]....
        /*0514*/ 	.word	0x000046a0
        /*0518*/ 	.word	0x00000000
        /*051c*/ 	.word	0x00000000
        /*0520*/ 	.short	0x0101
        /*0522*/ 	.byte	0xff
	.zero		1


	//   ....[68]....
        /*0524*/ 	.word	0x00005050
        /*0528*/ 	.word	0x000000ff
        /*052c*/ 	.word	0x00000030
        /*0530*/ 	.short	0x010a
        /*0532*/ 	.byte	0x2b
	.zero		1


	//   ....[69]....
        /*0534*/ 	.word	0x00005070
        /*0538*/ 	.word	0x0000005c
        /*053c*/ 	.word	0x00000070
        /*0540*/ 	.short	0x010a
        /*0542*/ 	.byte	0xff
	.zero		1


	//   ....[70]....
        /*0544*/ 	.word	0x000051c0
        /*0548*/ 	.word	0x000000ff
        /*054c*/ 	.word	0x00000030
        /*0550*/ 	.short	0x010a
        /*0552*/ 	.byte	0x2b
	.zero		1


	//   ....[71]....
        /*0554*/ 	.word	0x000052a0
        /*0558*/ 	.word	0x000000ff
        /*055c*/ 	.word	0x00000000
        /*0560*/ 	.short	0x0101
        /*0562*/ 	.byte	0x04
	.zero		1


	//   ....[72]....
        /*0564*/ 	.word	0x00005300
        /*0568*/ 	.word	0x0000005c
        /*056c*/ 	.word	0x00000070
        /*0570*/ 	.short	0x010a
        /*0572*/ 	.byte	0xff
	.zero		1


	//   ....[73]....
        /*0574*/ 	.word	0x000056d0
        /*0578*/ 	.word	0x000000ff
        /*057c*/ 	.word	0x00000000
        /*0580*/ 	.short	0x0101
        /*0582*/ 	.byte	0x05
	.zero		1


	//   ....[74]....
        /*0584*/ 	.word	0x00005f60
        /*0588*/ 	.word	0x00000003
        /*058c*/ 	.word	0x000000c0
        /*0590*/ 	.short	0x010a
        /*0592*/ 	.byte	0xff
	.zero		1


	//   ....[75]....
        /*0594*/ 	.word	0x00005fc0
        /*0598*/ 	.word	0x00000002
        /*059c*/ 	.word	0x00000018
        /*05a0*/ 	.short	0x010a
        /*05a2*/ 	.byte	0xff
	.zero		1


	//   ....[76]....
        /*05a4*/ 	.word	0x00006020
        /*05a8*/ 	.word	0x00000002
        /*05ac*/ 	.word	0x00000018
        /*05b0*/ 	.short	0x010a
        /*05b2*/ 	.byte	0xff
	.zero		1


	//   ....[77]....
        /*05b4*/ 	.word	0x00006070
        /*05b8*/ 	.word	0x00000002
        /*05bc*/ 	.word	0x00000050
        /*05c0*/ 	.short	0x010a
        /*05c2*/ 	.byte	0xff
	.zero		1


	//   ....[78]....
        /*05c4*/ 	.word	0x000060d0
        /*05c8*/ 	.word	0x00000000
        /*05cc*/ 	.word	0x00000000
        /*05d0*/ 	.short	0x010a
        /*05d2*/ 	.byte	0xff
	.zero		1


	//   ....[79]....
        /*05d4*/ 	.word	0x00006130
        /*05d8*/ 	.word	0x00000000
        /*05dc*/ 	.word	0x00000000
        /*05e0*/ 	.short	0x010a
        /*05e2*/ 	.byte	0xff
	.zero		1


	//   ....[80]....
        /*05e4*/ 	.word	0x00006180
        /*05e8*/ 	.word	0x00000000
        /*05ec*/ 	.word	0x000000b0
        /*05f0*/ 	.short	0x010a
        /*05f2*/ 	.byte	0xff
	.zero		1


	//   ....[81]....
        /*05f4*/ 	.word	0x000061e0
        /*05f8*/ 	.word	0x00000000
        /*05fc*/ 	.word	0x00000060
        /*0600*/ 	.short	0x010a
        /*0602*/ 	.byte	0xff
	.zero		1


	//   ....[82]....
        /*0604*/ 	.word	0x00006230
        /*0608*/ 	.word	0x00000000
        /*060c*/ 	.word	0x00000050
        /*0610*/ 	.short	0x010a
        /*0612*/ 	.byte	0xff
	.zero		1


	//   ....[83]....
        /*0614*/ 	.word	0x00006290
        /*0618*/ 	.word	0x00000000
        /*061c*/ 	.word	0x00000060
        /*0620*/ 	.short	0x010a
        /*0622*/ 	.byte	0xff
	.zero		1


	//   ....[84]....
        /*0624*/ 	.word	0x000062e0
        /*0628*/ 	.word	0x00000000
        /*062c*/ 	.word	0x00000050
        /*0630*/ 	.short	0x010a
        /*0632*/ 	.byte	0xff
	.zero		1


	//   ....[85]....
        /*0634*/ 	.word	0x00006340
        /*0638*/ 	.word	0x00000003
        /*063c*/ 	.word	0x00000090
        /*0640*/ 	.short	0x010a
        /*0642*/ 	.byte	0xff
	.zero		1


	//   ....[86]....
        /*0644*/ 	.word	0x000063a0
        /*0648*/ 	.word	0x00000000
        /*064c*/ 	.word	0x00000000
        /*0650*/ 	.short	0x010a
        /*0652*/ 	.byte	0xff
	.zero		1


	//   ....[87]....
        /*0654*/ 	.word	0x00006400
        /*0658*/ 	.word	0x00000000
        /*065c*/ 	.word	0x00000000
        /*0660*/ 	.short	0x010a
        /*0662*/ 	.byte	0xff
	.zero		1


	//   ....[88]....
        /*0664*/ 	.word	0x00006460
        /*0668*/ 	.word	0x00000000
        /*066c*/ 	.word	0x00000000
        /*0670*/ 	.short	0x010a
        /*0672*/ 	.byte	0xff
	.zero		1


	//   ....[89]....
        /*0674*/ 	.word	0x000064c0
        /*0678*/ 	.word	0x00000000
        /*067c*/ 	.word	0x00000000
        /*0680*/ 	.short	0x010a
        /*0682*/ 	.byte	0xff
	.zero		1


	//   ....[90]....
        /*0684*/ 	.word	0x00006520
        /*0688*/ 	.word	0x00000000
        /*068c*/ 	.word	0x00000000
        /*0690*/ 	.short	0x010a
        /*0692*/ 	.byte	0xff
	.zero		1


	//   ....[91]....
        /*0694*/ 	.word	0x00006570
        /*0698*/ 	.word	0x00000000
        /*069c*/ 	.word	0x00000050
        /*06a0*/ 	.short	0x010a
        /*06a2*/ 	.byte	0xff
	.zero		1


	//   ....[92]....
        /*06a4*/ 	.word	0x000065d0
        /*06a8*/ 	.word	0x00000000
        /*06ac*/ 	.word	0x00000048
        /*06b0*/ 	.short	0x010a
        /*06b2*/ 	.byte	0xff
	.zero		1


	//   ....[93]....
        /*06b4*/ 	.word	0x00006630
        /*06b8*/ 	.word	0x00000003
        /*06bc*/ 	.word	0x00000038
        /*06c0*/ 	.short	0x010a
        /*06c2*/ 	.byte	0xff
	.zero		1


	//   ....[94]....
        /*06c4*/ 	.word	0x00006680
        /*06c8*/ 	.word	0x00000000
        /*06cc*/ 	.word	0x00000050
        /*06d0*/ 	.short	0x010a
        /*06d2*/ 	.byte	0xff
	.zero		1


	//   ....[95]....
        /*06d4*/ 	.word	0x000066e0
        /*06d8*/ 	.word	0x00000000
        /*06dc*/ 	.word	0x00000030
        /*06e0*/ 	.short	0x010a
        /*06e2*/ 	.byte	0xff
	.zero		1


	//   ....[96]....
        /*06e4*/ 	.word	0x00006730
        /*06e8*/ 	.word	0x0000005c
        /*06ec*/ 	.word	0x00000070
        /*06f0*/ 	.short	0x010a
        /*06f2*/ 	.byte	0xff
	.zero		1


	//----- nvinfo : EIATTR_NUM_MBARRIERS
	.align		4
.L_47:
        /*06f4*/ 	.byte	0x03, 0x38
        /*06f6*/ 	.short	0x001a


	//----- nvinfo : EIATTR_EXIT_INSTR_OFFSETS
	.align		4
        /*06f8*/ 	.byte	0x04, 0x1c
        /*06fa*/ 	.short	(.L_49 - .L_48)


	//   ....[0]....
.L_48:
        /*06fc*/ 	.word	0x000023d0


	//   ....[1]....
        /*0700*/ 	.word	0x000028c0


	//   ....[2]....
        /*0704*/ 	.word	0x00002920


	//   ....[3]....
        /*0708*/ 	.word	0x00003730


	//   ....[4]....
        /*070c*/ 	.word	0x00004260


	//   ....[5]....
        /*0710*/ 	.word	0x000042a0


	//   ....[6]....
        /*0714*/ 	.word	0x00005f50


	//----- nvinfo : EIATTR_MAX_THREADS
	.align		4
.L_49:
        /*0718*/ 	.byte	0x04, 0x05
        /*071a*/ 	.short	(.L_51 - .L_50)
.L_50:
        /*071c*/ 	.word	0x00000100
        /*0720*/ 	.word	0x00000001
        /*0724*/ 	.word	0x00000001


	//----- nvinfo : EIATTR_CRS_STACK_SIZE
	.align		4
.L_51:
        /*0728*/ 	.byte	0x04, 0x1e
        /*072a*/ 	.short	(.L_53 - .L_52)
.L_52:
        /*072c*/ 	.word	0x00000000


	//----- nvinfo : EIATTR_CBANK_PARAM_SIZE
	.align		4
.L_53:
        /*0730*/ 	.byte	0x03, 0x19
        /*0732*/ 	.short	0x0800


	//----- nvinfo : EIATTR_PARAM_CBANK
	.align		4
        /*0734*/ 	.byte	0x04, 0x0a
        /*0736*/ 	.short	(.L_55 - .L_54)
	.align		4
.L_54:
        /*0738*/ 	.word	index@(.nv.constant0._ZN7cutlass13device_kernelINS_4gemm6kernel13GemmUniversalIN4cute5tupleIJiiiiEEENS1_10collective13CollectiveMmaINS1_35MainloopSm100TmaUmmaWarpSpecializedILi3ELi2ELi4ENS5_IJNS4_1CILi1EEESB_SB_EEEEENS5_IJNSA_ILi64EEESE_NSA_ILi32EEEEEENS_12float_e4m3_tENS5_IJlSB_lEEESH_SI_NS4_8TiledMMAINS4_8MMA_AtomIJNS4_10MMA_TraitsINS4_19SM100_MMA_F8F6F4_SSEJSH_SH_fSE_SE_NS4_17integral_constantINS4_4UMMA5MajorELSP_0EEESQ_NSN_INSO_7ScaleInELSR_0EEESS_EEEEEENS4_6LayoutISC_NS5_IJNSA_ILi0EEESW_SW_EEEEENS5_IJNS4_10UnderscoreESZ_SZ_EEEEENS4_13SM90_TMA_LOADENS4_14ComposedLayoutINS4_7SwizzleILi1ELi4ELi3EEENS4_18smem_ptr_flag_bitsILi8EEENSV_INS5_IJNSA_ILi8EEESF_EEENS5_IJSF_SB_EEEEEEEvNS4_8identityES12_S1C_vS1D_EENS_8epilogue10collective18CollectiveEpilogueINS1F_23Sm100TmaWarpSpecializedILi1ELi1ELi32ELb0ELb0EEEJSG_NS5_IJNSV_ISE_SB_EES1K_EEESH_SI_SH_SI_NS1F_6fusion15FusionCallbacksIS1J_NS1M_17LinearCombinationISH_fSH_fLNS_15FloatRoundStyleE2EEESG_S1L_JEEENS4_5SM1004TMEM4LOAD26SM100_TMEM_LOAD_16dp32b32xES12_NS13_INS14_ILi2ELi4ELi3EEES17_NSV_INS5_IJS18_SE_EEENS5_IJSE_SB_EEEEEEENS4_39AutoVectorizingCopyWithAssumedAlignmentILi128EEENS4_14SM90_TMA_STOREES20_S22_S22_EEEvvEEEEvNT_6ParamsE)
        /*073c*/ 	.short	0x0380
        /*073e*/ 	.short	0x0800


	//----- nvinfo : EIATTR_SW_WAR
	.align		4
.L_55:
        /*0740*/ 	.byte	0x04, 0x36
        /*0742*/ 	.short	(.L_57 - .L_56)
.L_56:
        /*0744*/ 	.word	0x00000008
.L_57:


//--------------------- .nv.callgraph             --------------------------
	.section	.nv.callgraph,"",@"SHT_CUDA_CALLGRAPH"
	.align	4
	.sectionentsize	8
	.align		4
        /*0000*/ 	.word	0x00000000
	.align		4
        /*0004*/ 	.word	0xffffffff
	.align		4
        /*0008*/ 	.word	index@(_ZN7cutlass13device_kernelINS_4gemm6kernel13GemmUniversalIN4cute5tupleIJiiiiEEENS1_10collective13CollectiveMmaINS1_35MainloopSm100TmaUmmaWarpSpecializedILi3ELi2ELi4ENS5_IJNS4_1CILi1EEESB_SB_EEEEENS5_IJNSA_ILi64EEESE_NSA_ILi32EEEEEENS_12float_e4m3_tENS5_IJlSB_lEEESH_SI_NS4_8TiledMMAINS4_8MMA_AtomIJNS4_10MMA_TraitsINS4_19SM100_MMA_F8F6F4_SSEJSH_SH_fSE_SE_NS4_17integral_constantINS4_4UMMA5MajorELSP_0EEESQ_NSN_INSO_7ScaleInELSR_0EEESS_EEEEEENS4_6LayoutISC_NS5_IJNSA_ILi0EEESW_SW_EEEEENS5_IJNS4_10UnderscoreESZ_SZ_EEEEENS4_13SM90_TMA_LOADENS4_14ComposedLayoutINS4_7SwizzleILi1ELi4ELi3EEENS4_18smem_ptr_flag_bitsILi8EEENSV_INS5_IJNSA_ILi8EEESF_EEENS5_IJSF_SB_EEEEEEEvNS4_8identityES12_S1C_vS1D_EENS_8epilogue10collective18CollectiveEpilogueINS1F_23Sm100TmaWarpSpecializedILi1ELi1ELi32ELb0ELb0EEEJSG_NS5_IJNSV_ISE_SB_EES1K_EEESH_SI_SH_SI_NS1F_6fusion15FusionCallbacksIS1J_NS1M_17LinearCombinationISH_fSH_fLNS_15FloatRoundStyleE2EEESG_S1L_JEEENS4_5SM1004TMEM4LOAD26SM100_TMEM_LOAD_16dp32b32xES12_NS13_INS14_ILi2ELi4ELi3EEES17_NSV_INS5_IJS18_SE_EEENS5_IJSE_SB_EEEEEEENS4_39AutoVectorizingCopyWithAssumedAlignmentILi128EEENS4_14SM90_TMA_STOREES20_S22_S22_EEEvvEEEEvNT_6ParamsE)
	.align		4
        /*000c*/ 	.word	index@(__assertfail)
	.align		4
        /*0010*/ 	.word	0x00000000
	.align		4
        /*0014*/ 	.word	0xfffffffe
	.align		4
        /*0018*/ 	.word	0x00000000
	.align		4
        /*001c*/ 	.word	0xfffffffd
	.align		4
        /*0020*/ 	.word	0x00000000
	.align		4
        /*0024*/ 	.word	0xfffffffc


//--------------------- .nv.constant4             --------------------------
	.section	.nv.constant4,"a",@progbits
	.align	8
	.align		8
.nv.constant4:
        /*0000*/ 	.dword	__assertfail
	.align		8
        /*0008*/ 	.dword	__unnamed_1
	.align		8
        /*0010*/ 	.dword	__unnamed_2
	.align		8
        /*0018*/ 	.dword	_ZN40_INTERNAL_e45e399c_4_k_cu_34c6f230_261364cuda3std3__45__cpo5beginE
	.align		8
        /*0020*/ 	.dword	_ZN40_INTERNAL_e45e399c_4_k_cu_34c6f230_261364cuda3std3__45__cpo3endE
	.align		8
        /*0028*/ 	.dword	_ZN40_INTERNAL_e45e399c_4_k_cu_34c6f230_261364cuda3std3__45__cpo6cbeginE
	.align		8
        /*0030*/ 	.dword	_ZN40_INTERNAL_e45e399c_4_k_cu_34c6f230_261364cuda3std3__45__cpo4cendE
	.align		8
        /*0038*/ 	.dword	_ZN40_INTERNAL_e45e399c_4_k_cu_34c6f230_261364cuda3std3__442_GLOBAL__N__e45e399c_4_k_cu_34c6f230_261366ignoreE
	.align		8
        /*0040*/ 	.dword	_ZN40_INTERNAL_e45e399c_4_k_cu_34c6f230_261364cuda3std3__419piecewise_constructE
	.align		8
        /*0048*/ 	.dword	_ZN40_INTERNAL_e45e399c_4_k_cu_34c6f230_261364cuda3std3__48in_placeE
	.align		8
        /*0050*/ 	.dword	_ZN40_INTERNAL_e45e399c_4_k_cu_34c6f230_261364cuda3std6ranges3__45__cpo4swapE
	.align		8
        /*0058*/ 	.dword	_ZN40_INTERNAL_e45e399c_4_k_cu_34c6f230_261364cuda3std6ranges3__45__cpo9iter_moveE
	.align		8
        /*0060*/ 	.dword	_ZN40_INTERNAL_e45e399c_4_k_cu_34c6f230_261364cute7productE
	.align		8
        /*0068*/ 	.dword	_ZN40_INTERNAL_e45e399c_4_k_cu_34c6f230_261364cute1_E
	.align		8
        /*0070*/ 	.dword	$str$25
	.align		8
        /*0078*/ 	.dword	$str$26
	.align		8
        /*0080*/ 	.dword	$str$27
	.align		8
        /*0088*/ 	.dword	$str$28


//--------------------- .text._ZN7cutlass13device_kernelINS_4gemm6kernel13GemmUniversalIN4cute5tupleIJiiiiEEENS1_10collective13CollectiveMmaINS1_35MainloopSm100TmaUmmaWarpSpecializedILi3ELi2ELi4ENS5_IJNS4_1CILi1EEESB_SB_EEEEENS5_IJNSA_ILi64EEESE_NSA_ILi32EEEEEENS_12float_e4m3_tENS5_IJlSB_lEEESH_SI_NS4_8TiledMMAINS4_8MMA_AtomIJNS4_10MMA_TraitsINS4_19SM100_MMA_F8F6F4_SSEJSH_SH_fSE_SE_NS4_17integral_constantINS4_4UMMA5MajorELSP_0EEESQ_NSN_INSO_7ScaleInELSR_0EEESS_EEEEEENS4_6LayoutISC_NS5_IJNSA_ILi0EEESW_SW_EEEEENS5_IJNS4_10UnderscoreESZ_SZ_EEEEENS4_13SM90_TMA_LOADENS4_14ComposedLayoutINS4_7SwizzleILi1ELi4ELi3EEENS4_18smem_ptr_flag_bitsILi8EEENSV_INS5_IJNSA_ILi8EEESF_EEENS5_IJSF_SB_EEEEEEEvNS4_8identityES12_S1C_vS1D_EENS_8epilogue10collective18CollectiveEpilogueINS1F_23Sm100TmaWarpSpecializedILi1ELi1ELi32ELb0ELb0EEEJSG_NS5_IJNSV_ISE_SB_EES1K_EEESH_SI_SH_SI_NS1F_6fusion15FusionCallbacksIS1J_NS1M_17LinearCombinationISH_fSH_fLNS_15FloatRoundStyleE2EEESG_S1L_JEEENS4_5SM1004TMEM4LOAD26SM100_TMEM_LOAD_16dp32b32xES12_NS13_INS14_ILi2ELi4ELi3EEES17_NSV_INS5_IJS18_SE_EEENS5_IJSE_SB_EEEEEEENS4_39AutoVectorizingCopyWithAssumedAlignmentILi128EEENS4_14SM90_TMA_STOREES20_S22_S22_EEEvvEEEEvNT_6ParamsE --------------------------
	.section	.text._ZN7cutlass13device_kernelINS_4gemm6kernel13GemmUniversalIN4cute5tupleIJiiiiEEENS1_10collective13CollectiveMmaINS1_35MainloopSm100TmaUmmaWarpSpecializedILi3ELi2ELi4ENS5_IJNS4_1CILi1EEESB_SB_EEEEENS5_IJNSA_ILi64EEESE_NSA_ILi32EEEEEENS_12float_e4m3_tENS5_IJlSB_lEEESH_SI_NS4_8TiledMMAINS4_8MMA_AtomIJNS4_10MMA_TraitsINS4_19SM100_MMA_F8F6F4_SSEJSH_SH_fSE_SE_NS4_17integral_constantINS4_4UMMA5MajorELSP_0EEESQ_NSN_INSO_7ScaleInELSR_0EEESS_EEEEEENS4_6LayoutISC_NS5_IJNSA_ILi0EEESW_SW_EEEEENS5_IJNS4_10UnderscoreESZ_SZ_EEEEENS4_13SM90_TMA_LOADENS4_14ComposedLayoutINS4_7SwizzleILi1ELi4ELi3EEENS4_18smem_ptr_flag_bitsILi8EEENSV_INS5_IJNSA_ILi8EEESF_EEENS5_IJSF_SB_EEEEEEEvNS4_8identityES12_S1C_vS1D_EENS_8epilogue10collective18CollectiveEpilogueINS1F_23Sm100TmaWarpSpecializedILi1ELi1ELi32ELb0ELb0EEEJSG_NS5_IJNSV_ISE_SB_EES1K_EEESH_SI_SH_SI_NS1F_6fusion15FusionCallbacksIS1J_NS1M_17LinearCombinationISH_fSH_fLNS_15FloatRoundStyleE2EEESG_S1L_JEEENS4_5SM1004TMEM4LOAD26SM100_TMEM_LOAD_16dp32b32xES12_NS13_INS14_ILi2ELi4ELi3EEES17_NSV_INS5_IJS18_SE_EEENS5_IJSE_SB_EEEEEEENS4_39AutoVectorizingCopyWithAssumedAlignmentILi128EEENS4_14SM90_TMA_STOREES20_S22_S22_EEEvvEEEEvNT_6ParamsE,"ax",@progbits
	.align	128
.text._ZN7cutlass13device_kernelINS_4gemm6kernel13GemmUniversalIN4cute5tupleIJiiiiEEENS1_10collective13CollectiveMmaINS1_35MainloopSm100TmaUmmaWarpSpecializedILi3ELi2ELi4ENS5_IJNS4_1CILi1EEESB_SB_EEEEENS5_IJNSA_ILi64EEESE_NSA_ILi32EEEEEENS_12float_e4m3_tENS5_IJlSB_lEEESH_SI_NS4_8TiledMMAINS4_8MMA_AtomIJNS4_10MMA_TraitsINS4_19SM100_MMA_F8F6F4_SSEJSH_SH_fSE_SE_NS4_17integral_constantINS4_4UMMA5MajorELSP_0EEESQ_NSN_INSO_7ScaleInELSR_0EEESS_EEEEEENS4_6LayoutISC_NS5_IJNSA_ILi0EEESW_SW_EEEEENS5_IJNS4_10UnderscoreESZ_SZ_EEEEENS4_13SM90_TMA_LOADENS4_14ComposedLayoutINS4_7SwizzleILi1ELi4ELi3EEENS4_18smem_ptr_flag_bitsILi8EEENSV_INS5_IJNSA_ILi8EEESF_EEENS5_IJSF_SB_EEEEEEEvNS4_8identityES12_S1C_vS1D_EENS_8epilogue10collective18CollectiveEpilogueINS1F_23Sm100TmaWarpSpecializedILi1ELi1ELi32ELb0ELb0EEEJSG_NS5_IJNSV_ISE_SB_EES1K_EEESH_SI_SH_SI_NS1F_6fusion15FusionCallbacksIS1J_NS1M_17LinearCombinationISH_fSH_fLNS_15FloatRoundStyleE2EEESG_S1L_JEEENS4_5SM1004TMEM4LOAD26SM100_TMEM_LOAD_16dp32b32xES12_NS13_INS14_ILi2ELi4ELi3EEES17_NSV_INS5_IJS18_SE_EEENS5_IJSE_SB_EEEEEEENS4_39AutoVectorizingCopyWithAssumedAlignmentILi128EEENS4_14SM90_TMA_STOREES20_S22_S22_EEEvvEEEEvNT_6ParamsE:
        .type           _ZN7cutlass13device_kernelINS_4gemm6kernel13GemmUniversalIN4cute5tupleIJiiiiEEENS1_10collective13CollectiveMmaINS1_35MainloopSm100TmaUmmaWarpSpecializedILi3ELi2ELi4ENS5_IJNS4_1CILi1EEESB_SB_EEEEENS5_IJNSA_ILi64EEESE_NSA_ILi32EEEEEENS_12float_e4m3_tENS5_IJlSB_lEEESH_SI_NS4_8TiledMMAINS4_8MMA_AtomIJNS4_10MMA_TraitsINS4_19SM100_MMA_F8F6F4_SSEJSH_SH_fSE_SE_NS4_17integral_constantINS4_4UMMA5MajorELSP_0EEESQ_NSN_INSO_7ScaleInELSR_0EEESS_EEEEEENS4_6LayoutISC_NS5_IJNSA_ILi0EEESW_SW_EEEEENS5_IJNS4_10UnderscoreESZ_SZ_EEEEENS4_13SM90_TMA_LOADENS4_14ComposedLayoutINS4_7SwizzleILi1ELi4ELi3EEENS4_18smem_ptr_flag_bitsILi8EEENSV_INS5_IJNSA_ILi8EEESF_EEENS5_IJSF_SB_EEEEEEEvNS4_8identityES12_S1C_vS1D_EENS_8epilogue10collective18CollectiveEpilogueINS1F_23Sm100TmaWarpSpecializedILi1ELi1ELi32ELb0ELb0EEEJSG_NS5_IJNSV_ISE_SB_EES1K_EEESH_SI_SH_SI_NS1F_6fusion15FusionCallbacksIS1J_NS1M_17LinearCombinationISH_fSH_fLNS_15FloatRoundStyleE2EEESG_S1L_JEEENS4_5SM1004TMEM4LOAD26SM100_TMEM_LOAD_16dp32b32xES12_NS13_INS14_ILi2ELi4ELi3EEES17_NSV_INS5_IJS18_SE_EEENS5_IJSE_SB_EEEEEEENS4_39AutoVectorizingCopyWithAssumedAlignmentILi128EEENS4_14SM90_TMA_STOREES20_S22_S22_EEEvvEEEEvNT_6ParamsE,@function
        .size           _ZN7cutlass13device_kernelINS_4gemm6kernel13GemmUniversalIN4cute5tupleIJiiiiEEENS1_10collective13CollectiveMmaINS1_35MainloopSm100TmaUmmaWarpSpecializedILi3ELi2ELi4ENS5_IJNS4_1CILi1EEESB_SB_EEEEENS5_IJNSA_ILi64EEESE_NSA_ILi32EEEEEENS_12float_e4m3_tENS5_IJlSB_lEEESH_SI_NS4_8TiledMMAINS4_8MMA_AtomIJNS4_10MMA_TraitsINS4_19SM100_MMA_F8F6F4_SSEJSH_SH_fSE_SE_NS4_17integral_constantINS4_4UMMA5MajorELSP_0EEESQ_NSN_INSO_7ScaleInELSR_0EEESS_EEEEEENS4_6LayoutISC_NS5_IJNSA_ILi0EEESW_SW_EEEEENS5_IJNS4_10UnderscoreESZ_SZ_EEEEENS4_13SM90_TMA_LOADENS4_14ComposedLayoutINS4_7SwizzleILi1ELi4ELi3EEENS4_18smem_ptr_flag_bitsILi8EEENSV_INS5_IJNSA_ILi8EEESF_EEENS5_IJSF_SB_EEEEEEEvNS4_8identityES12_S1C_vS1D_EENS_8epilogue10collective18CollectiveEpilogueINS1F_23Sm100TmaWarpSpecializedILi1ELi1ELi32ELb0ELb0EEEJSG_NS5_IJNSV_ISE_SB_EES1K_EEESH_SI_SH_SI_NS1F_6fusion15FusionCallbacksIS1J_NS1M_17LinearCombinationISH_fSH_fLNS_15FloatRoundStyleE2EEESG_S1L_JEEENS4_5SM1004TMEM4LOAD26SM100_TMEM_LOAD_16dp32b32xES12_NS13_INS14_ILi2ELi4ELi3EEES17_NSV_INS5_IJS18_SE_EEENS5_IJSE_SB_EEEEEEENS4_39AutoVectorizingCopyWithAssumedAlignmentILi128EEENS4_14SM90_TMA_STOREES20_S22_S22_EEEvvEEEEvNT_6ParamsE,(.L_x_125 - _ZN7cutlass13device_kernelINS_4gemm6kernel13GemmUniversalIN4cute5tupleIJiiiiEEENS1_10collective13CollectiveMmaINS1_35MainloopSm100TmaUmmaWarpSpecializedILi3ELi2ELi4ENS5_IJNS4_1CILi1EEESB_SB_EEEEENS5_IJNSA_ILi64EEESE_NSA_ILi32EEEEEENS_12float_e4m3_tENS5_IJlSB_lEEESH_SI_NS4_8TiledMMAINS4_8MMA_AtomIJNS4_10MMA_TraitsINS4_19SM100_MMA_F8F6F4_SSEJSH_SH_fSE_SE_NS4_17integral_constantINS4_4UMMA5MajorELSP_0EEESQ_NSN_INSO_7ScaleInELSR_0EEESS_EEEEEENS4_6LayoutISC_NS5_IJNSA_ILi0EEESW_SW_EEEEENS5_IJNS4_10UnderscoreESZ_SZ_EEEEENS4_13SM90_TMA_LOADENS4_14ComposedLayoutINS4_7SwizzleILi1ELi4ELi3EEENS4_18smem_ptr_flag_bitsILi8EEENSV_INS5_IJNSA_ILi8EEESF_EEENS5_IJSF_SB_EEEEEEEvNS4_8identityES12_S1C_vS1D_EENS_8epilogue10collective18CollectiveEpilogueINS1F_23Sm100TmaWarpSpecializedILi1ELi1ELi32ELb0ELb0EEEJSG_NS5_IJNSV_ISE_SB_EES1K_EEESH_SI_SH_SI_NS1F_6fusion15FusionCallbacksIS1J_NS1M_17LinearCombinationISH_fSH_fLNS_15FloatRoundStyleE2EEESG_S1L_JEEENS4_5SM1004TMEM4LOAD26SM100_TMEM_LOAD_16dp32b32xES12_NS13_INS14_ILi2ELi4ELi3EEES17_NSV_INS5_IJS18_SE_EEENS5_IJSE_SB_EEEEEEENS4_39AutoVectorizingCopyWithAssumedAlignmentILi128EEENS4_14SM90_TMA_STOREES20_S22_S22_EEEvvEEEEvNT_6ParamsE)
        .other          _ZN7cutlass13device_kernelINS_4gemm6kernel13GemmUniversalIN4cute5tupleIJiiiiEEENS1_10collective13CollectiveMmaINS1_35MainloopSm100TmaUmmaWarpSpecializedILi3ELi2ELi4ENS5_IJNS4_1CILi1EEESB_SB_EEEEENS5_IJNSA_ILi64EEESE_NSA_ILi32EEEEEENS_12float_e4m3_tENS5_IJlSB_lEEESH_SI_NS4_8TiledMMAINS4_8MMA_AtomIJNS4_10MMA_TraitsINS4_19SM100_MMA_F8F6F4_SSEJSH_SH_fSE_SE_NS4_17integral_constantINS4_4UMMA5MajorELSP_0EEESQ_NSN_INSO_7ScaleInELSR_0EEESS_EEEEEENS4_6LayoutISC_NS5_IJNSA_ILi0EEESW_SW_EEEEENS5_IJNS4_10UnderscoreESZ_SZ_EEEEENS4_13SM90_TMA_LOADENS4_14ComposedLayoutINS4_7SwizzleILi1ELi4ELi3EEENS4_18smem_ptr_flag_bitsILi8EEENSV_INS5_IJNSA_ILi8EEESF_EEENS5_IJSF_SB_EEEEEEEvNS4_8identityES12_S1C_vS1D_EENS_8epilogue10collective18CollectiveEpilogueINS1F_23Sm100TmaWarpSpecializedILi1ELi1ELi32ELb0ELb0EEEJSG_NS5_IJNSV_ISE_SB_EES1K_EEESH_SI_SH_SI_NS1F_6fusion15FusionCallbacksIS1J_NS1M_17LinearCombinationISH_fSH_fLNS_15FloatRoundStyleE2EEESG_S1L_JEEENS4_5SM1004TMEM4LOAD26SM100_TMEM_LOAD_16dp32b32xES12_NS13_INS14_ILi2ELi4ELi3EEES17_NSV_INS5_IJS18_SE_EEENS5_IJSE_SB_EEEEEEENS4_39AutoVectorizingCopyWithAssumedAlignmentILi128EEENS4_14SM90_TMA_STOREES20_S22_S22_EEEvvEEEEvNT_6ParamsE,@"STO_CUDA_ENTRY STV_DEFAULT"
_ZN7cutlass13device_kernelINS_4gemm6kernel13GemmUniversalIN4cute5tupleIJiiiiEEENS1_10collective13CollectiveMmaINS1_35MainloopSm100TmaUmmaWarpSpecializedILi3ELi2ELi4ENS5_IJNS4_1CILi1EEESB_SB_EEEEENS5_IJNSA_ILi64EEESE_NSA_ILi32EEEEEENS_12float_e4m3_tENS5_IJlSB_lEEESH_SI_NS4_8TiledMMAINS4_8MMA_AtomIJNS4_10MMA_TraitsINS4_19SM100_MMA_F8F6F4_SSEJSH_SH_fSE_SE_NS4_17integral_constantINS4_4UMMA5MajorELSP_0EEESQ_NSN_INSO_7ScaleInELSR_0EEESS_EEEEEENS4_6LayoutISC_NS5_IJNSA_ILi0EEESW_SW_EEEEENS5_IJNS4_10UnderscoreESZ_SZ_EEEEENS4_13SM90_TMA_LOADENS4_14ComposedLayoutINS4_7SwizzleILi1ELi4ELi3EEENS4_18smem_ptr_flag_bitsILi8EEENSV_INS5_IJNSA_ILi8EEESF_EEENS5_IJSF_SB_EEEEEEEvNS4_8identityES12_S1C_vS1D_EENS_8epilogue10collective18CollectiveEpilogueINS1F_23Sm100TmaWarpSpecializedILi1ELi1ELi32ELb0ELb0EEEJSG_NS5_IJNSV_ISE_SB_EES1K_EEESH_SI_SH_SI_NS1F_6fusion15FusionCallbacksIS1J_NS1M_17LinearCombinationISH_fSH_fLNS_15FloatRoundStyleE2EEESG_S1L_JEEENS4_5SM1004TMEM4LOAD26SM100_TMEM_LOAD_16dp32b32xES12_NS13_INS14_ILi2ELi4ELi3EEES17_NSV_INS5_IJS18_SE_EEENS5_IJSE_SB_EEEEEEENS4_39AutoVectorizingCopyWithAssumedAlignmentILi128EEENS4_14SM90_TMA_STOREES20_S22_S22_EEEvvEEEEvNT_6ParamsE:
[----:B------:R-:W1:Y:S01]  /*0000*/  LDC R1, c[0x0][0x37c] ;  /* 0x0000df00ff017b82 */ /* 0x000e620000000800 */
[----:B------:R-:W2:Y:S01]  /*0010*/  S2R R101, SR_TID.X ;  /* 0x0000000000657919 */ /* 0x000ea20000002100 */
[----:B------:R-:W3:Y:S01]  /*0020*/  LDCU.64 UR4, c[0x0][0x890] ;  /* 0x00011200ff0477ac */ /* 0x000ee20008000a00 */
[----:B------:R-:W-:Y:S02]  /*0030*/  PRMT R96, RZ, 0x7610, R96 ;  /* 0x00007610ff607816 */ /* 0x000fe40000000060 */
[----:B------:R-:W-:Y:S01]  /*0040*/  ELECT P5, URZ, PT ;  /* 0x0000000000ff782f */ /* 0x000fe200038a0000 */
[----:B------:R-:W4:Y:S01]  /*0050*/  LDCU.64 UR40, c[0x0][0x358] ;  /* 0x00006b00ff2877ac */ /* 0x000f220008000a00 */
[----:B---3--:R-:W-:-:S04]  /*0060*/  UISETP.NE.U32.AND UP0, UPT, UR4, URZ, UPT ;  /* 0x000000ff0400728c */ /* 0x008fc8000bf05070 */
[----:B------:R-:W-:Y:S01]  /*0070*/  UISETP.NE.AND.EX UP0, UPT, UR5, URZ, UPT, UP0 ;  /* 0x000000ff0500728c */ /* 0x000fe2000bf05300 */
[----:B--2---:R-:W-:-:S05]  /*0080*/  SHF.R.U32.HI R104, RZ, 0x5, R101 ;  /* 0x00000005ff687819 */ /* 0x004fca0000011665 */
[----:B------:R-:W2:Y:S02]  /*0090*/  SHFL.IDX PT, R0, R104, RZ, 0x1f ;  /* 0x00001fff68007589 */ /* 0x000ea400000e0000 */
[----:B--2---:R-:W-:Y:S01]  /*00a0*/  R2UR UR8, R0 ;  /* 0x00000000000872ca */ /* 0x004fe200000e0000 */
[----:B-1--4-:R-:W-:-:S14]  /*00b0*/  BRA.U UP0, `(.L_x_0) ;  /* 0x00000001002c7547 */ /* 0x012fdc000b800000 */
[----:B------:R-:W1:Y:S02]  /*00c0*/  LDCU.64 UR6, c[0x0][0x888] ;  /* 0x00011100ff0677ac */ /* 0x000e640008000a00 */
[----:B-1----:R-:W-:-:S04]  /*00d0*/  UISETP.NE.U32.AND UP0, UPT, UR6, URZ, UPT ;  /* 0x000000ff0600728c */ /* 0x002fc8000bf05070 */
[----:B------:R-:W-:-:S09]  /*00e0*/  UISETP.NE.AND.EX UP0, UPT, UR7, URZ, UPT, UP0 ;  /* 0x000000ff0700728c */ /* 0x000fd2000bf05300 */
[----:B------:R-:W-:Y:S05]  /*00f0*/  BRA.U !UP0, `(.L_x_1) ;  /* 0x0000000108107547 */ /* 0x000fea000b800000 */
[----:B------:R-:W1:Y:S02]  /*0100*/  LDC.64 R2, c[0x0][0x888] ;  /* 0x00022200ff027b82 */ /* 0x000e640000000a00 */
[----:B-1----:R1:W5:Y:S01]  /*0110*/  LDG.E R49, desc[UR40][R2.64] ;  /* 0x0000002802317981 */ /* 0x002362000c1e1900 */
[----:B------:R-:W-:Y:S01]  /*0120*/  HFMA2 R96, -RZ, RZ, 0, 5.9604644775390625e-08 ;  /* 0x00000001ff607431 */ /* 0x000fe200000001ff */
[----:B------:R-:W-:Y:S05]  /*0130*/  BRA `(.L_x_0) ;  /* 0x00000000000c7947 */ /* 0x000fea0003800000 */
.L_x_1:
[----:B------:R-:W1:Y:S01]  /*0140*/  LDCU UR6, c[0x0][0x880] ;  /* 0x00011000ff0677ac */ /* 0x000e620008000800 */
[----:B------:R-:W-:Y:S01]  /*0150*/  HFMA2 R96, -RZ, RZ, 0, 5.9604644775390625e-08 ;  /* 0x00000001ff607431 */ /* 0x000fe200000001ff */
[----:B-1----:R-:W-:-:S07]  /*0160*/  MOV R49, UR6 ;  /* 0x0000000600317c02 */ /* 0x002fce0008000f00 */
.L_x_0:
[----:B------:R-:W2:Y:S02]  /*0170*/  LDCU.64 UR6, c[0x0][0x8b0] ;  /* 0x00011600ff0677ac */ /* 0x000ea40008000a00 */
[----:B--2---:R-:W-:-:S04]  /*0180*/  UISETP.NE.U32.AND UP0, UPT, UR6, URZ, UPT ;  /* 0x000000ff0600728c */ /* 0x004fc8000bf05070 */
[----:B------:R-:W-:-:S09]  /*0190*/  UISETP.NE.AND.EX UP0, UPT, UR7, URZ, UPT, UP0 ;  /* 0x000000ff0700728c */ /* 0x000fd2000bf05300 */
[----:B------:R-:W-:Y:S05]  /*01a0*/  BRA.U UP0, `(.L_x_2) ;  /* 0x0000000100247547 */ /* 0x000fea000b800000 */
[----:B------:R-:W2:Y:S02]  /*01b0*/  LDCU.64 UR6, c[0x0][0x8a8] ;  /* 0x00011500ff0677ac */ /* 0x000ea40008000a00 */
[----:B--2---:R-:W-:-:S04]  /*01c0*/  UISETP.NE.U32.AND UP0, UPT, UR6, URZ, UPT ;  /* 0x000000ff0600728c */ /* 0x004fc8000bf05070 */
[----:B------:R-:W-:-:S09]  /*01d0*/  UISETP.NE.AND.EX UP0, UPT, UR7, URZ, UPT, UP0 ;  /* 0x000000ff0700728c */ /* 0x000fd2000bf05300 */
[----:B------:R-:W-:Y:S05]  /*01e0*/  BRA.U !UP0, `(.L_x_3) ;  /* 0x00000001080c7547 */ /* 0x000fea000b800000 */
[----:B-1----:R-:W1:Y:S02]  /*01f0*/  LDC.64 R2, c[0x0][0x8a8] ;  /* 0x00022a00ff027b82 */ /* 0x002e640000000a00 */
[----:B-1----:R2:W5:Y:S01]  /*0200*/  LDG.E R47, desc[UR40][R2.64] ;  /* 0x00000028022f7981 */ /* 0x002562000c1e1900 */
[----:B------:R-:W-:Y:S05]  /*0210*/  BRA `(.L_x_2) ;  /* 0x0000000000087947 */ /* 0x000fea0003800000 */
.L_x_3:
[----:B------:R-:W2:Y:S02]  /*0220*/  LDCU UR6, c[0x0][0x8a0] ;  /* 0x00011400ff0677ac */ /* 0x000ea40008000800 */
[----:B--2---:R-:W-:Y:S02]  /*0230*/  MOV R47, UR6 ;  /* 0x00000006002f7c02 */ /* 0x004fe40008000f00 */
.L_x_2:
[----:B------:R-:W-:Y:S01]  /*0240*/  IMAD.U32 R0, RZ, RZ, UR8 ;  /* 0x00000008ff007e24 */ /* 0x000fe2000f8e00ff */
[----:B------:R-:W-:Y:S04]  /*0250*/  BSSY.RECONVERGENT B0, `(.L_x_4) ;  /* 0x000000c000007945 */ /* 0x000fe80003800200 */
[C---:B------:R-:W-:Y:S02]  /*0260*/  ISETP.NE.OR P1, PT, R0.reuse, 0x1, !P5 ;  /* 0x000000010000780c */ /* 0x040fe40006f25670 */
[----:B------:R-:W-:-:S11]  /*0270*/  ISETP.NE.OR P0, PT, R0, 0x3, !P5 ;  /* 0x000000030000780c */ /* 0x000fd60006f05670 */
[----:B------:R-:W-:Y:S05]  /*0280*/  @P1 BRA `(.L_x_5) ;  /* 0x0000000000201947 */ /* 0x000fea0003800000 */
[----:B------:R-:W3:Y:S02]  /*0290*/  LDCU.64 UR6, c[0x0][0x348] ;  /* 0x00006900ff0677ac */ /* 0x000ee40008000a00 */
[----:B---3--:R-:W-:Y:S02]  /*02a0*/  UIADD3 UR10, UP1, UPT, UR6, 0x80, URZ ;  /* 0x00000080060a7890 */ /* 0x008fe4000ff3e0ff */
[----:B------:R-:W-:Y:S02]  /*02b0*/  UIADD3 UR6, UP0, UPT, UR6, 0x180, URZ ;  /* 0x0000018006067890 */ /* 0x000fe4000ff1e0ff */
[----:B------:R-:W-:Y:S02]  /*02c0*/  UIADD3.X UR11, UPT, UPT, URZ, UR7, URZ, UP1, !UPT ;  /* 0x00000007ff0b7290 */ /* 0x000fe40008ffe4ff */
[----:B------:R-:W-:-:S07]  /*02d0*/  UIADD3.X UR7, UPT, UPT, URZ, UR7, URZ, UP0, !UPT ;  /* 0x00000007ff077290 */ /* 0x000fce00087fe4ff */
[----:B------:R3:W-:Y:S02]  /*02e0*/  UTMACCTL.PF [UR10] ;  /* 0x000000000a0079b9 */ /* 0x0007e40008040000 */
[----:B------:R3:W-:Y:S02]  /*02f0*/  UTMACCTL.PF [UR6] ;  /* 0x00000000060079b9 */ /* 0x0007e40008040000 */
[----:B---3--:R-:W-:Y:S01]  /*0300*/  NOP ;  /* 0x0000000000007918 */ /* 0x008fe20000000000 */
.L_x_5:
[----:B------:R-:W-:Y:S05]  /*0310*/  BSYNC.RECONVERGENT B0 ;  /* 0x0000000000007941 */ /* 0x000fea0003800200 */
.L_x_4:
[----:B------:R-:W-:Y:S04]  /*0320*/  BSSY.RECONVERGENT B0, `(.L_x_6) ;  /* 0x000000a000007945 */ /* 0x000fe80003800200 */
        /* <DEDUP_REMOVED lines=9> */
.L_x_7:
[----:B------:R-:W-:Y:S05]  /*03c0*/  BSYNC.RECONVERGENT B0 ;  /* 0x0000000000007941 */ /* 0x000fea0003800200 */
.L_x_6:
[----:B------:R-:W3:Y:S01]  /*03d0*/  LDCU.64 UR6, c[0x0][0x888] ;  /* 0x00011100ff0677ac */ /* 0x000ee20008000a00 */
[----:B------:R-:W-:Y:S02]  /*03e0*/  UISETP.EQ.U32.AND UP1, UPT, UR4, URZ, UPT ;  /* 0x000000ff0400728c */ /* 0x000fe4000bf22070 */
[----:B------:R-:W-:Y:S02]  /*03f0*/  UPLOP3.LUT UP2, UPT, UPT, UPT, UPT, 0x80, 0x8 ;  /* 0x000000000008789c */ /* 0x000fe40003f4f070 */
[----:B---3--:R-:W-:-:S04]  /*0400*/  UISETP.NE.U32.AND UP0, UPT, UR6, URZ, UPT ;  /* 0x000000ff0600728c */ /* 0x008fc8000bf05070 */
[----:B------:R-:W-:-:S04]  /*0410*/  UISETP.NE.AND.EX UP0, UPT, UR7, URZ, UPT, UP0 ;  /* 0x000000ff0700728c */ /* 0x000fc8000bf05300 */
[----:B------:R-:W-:-:S04]  /*0420*/  UISETP.EQ.OR.EX UP3, UPT, UR5, URZ, !UP0, UP1 ;  /* 0x000000ff0500728c */ /* 0x000fc8000c762710 */
[----:B------:R-:W-:-:S05]  /*0430*/  UP2UR UR44, UPR, URZ, 0x8 ;  /* 0x00000008ff2c7883 */ /* 0x000fca0008000000 */
[----:B------:R-:W-:Y:S07]  /*0440*/  BRA.U !UP3, `(.L_x_8) ;  /* 0x000000010b207547 */ /* 0x000fee000b800000 */
[----:B------:R-:W-:Y:S01]  /*0450*/  UISETP.NE.U32.AND UP2, UPT, UR4, URZ, UPT ;  /* 0x000000ff0400728c */ /* 0x000fe2000bf45070 */
[----:B-----5:R-:W-:Y:S01]  /*0460*/  FSETP.NEU.AND P0, PT, R49, RZ, PT ;  /* 0x000000ff3100720b */ /* 0x020fe20003f0d000 */
[----:B------:R-:W-:Y:S02]  /*0470*/  USEL UR4, URZ, 0xffffffff, UP0 ;  /* 0xffffffffff047887 */ /* 0x000fe40008000000 */
[----:B------:R-:W-:-:S10]  /*0480*/  UISETP.NE.AND.EX UP2, UPT, UR5, URZ, UPT, UP2 ;  /* 0x000000ff0500728c */ /* 0x000fd4000bf45320 */
[----:B------:R-:W-:Y:S01]  /*0490*/  VOTEU.ANY UP1, P0 ;  /* 0x0000000000ff7886 */ /* 0x000fe20000020100 */
[----:B------:R-:W-:-:S04]  /*04a0*/  @!UP2 USEL UR4, URZ, 0xffffffff, UP1 ;  /* 0xffffffffff04a887 */ /* 0x000fc80008800000 */
[----:B------:R-:W-:-:S04]  /*04b0*/  ULOP3.LUT UR4, UR4, 0x1, URZ, 0xc0, !UPT ;  /* 0x0000000104047892 */ /* 0x000fc8000f8ec0ff */
[----:B------:R-:W-:-:S11]  /*04c0*/  UISETP.NE.U32.AND UP2, UPT, UR4, 0x1, UPT ;  /* 0x000000010400788c */ /* 0x000fd6000bf45070 */
.L_x_8:
[----:B-12---:R-:W1:Y:S01]  /*04d0*/  SHFL.IDX PT, R2, R104, RZ, 0x1f ;  /* 0x00001fff68027589 */ /* 0x006e6200000e0000 */
[----:B------:R-:W-:-:S04]  /*04e0*/  UISETP.NE.AND UP1, UPT, UR8, 0x2, UPT ;  /* 0x000000020800788c */ /* 0x000fc8000bf25270 */
[----:B------:R-:W-:Y:S01]  /*04f0*/  USEL UR13, URZ, 0x1, UP1 ;  /* 0x00000001ff0d7887 */ /* 0x000fe20008800000 */
[----:B-1----:R-:W-:-:S13]  /*0500*/  ISETP.NE.AND P0, PT, R2, RZ, PT ;  /* 0x000000ff0200720c */ /* 0x002fda0003f05270 */
[----:B------:R-:W-:Y:S05]  /*0510*/  @P0 BRA `(.L_x_9) ;  /* 0x0000000000400947 */ /* 0x000fea0003800000 */
[----:B------:R-:W1:Y:S01]  /*0520*/  S2UR UR5, SR_CgaCtaId ;  /* 0x00000000000579c3 */ /* 0x000e620000008800 */
[----:B------:R-:W-:Y:S01]  /*0530*/  UMOV UR6, 0x400 ;  /* 0x0000040000067882 */ /* 0x000fe20000000000 */
[----:B------:R-:W-:Y:S01]  /*0540*/  UMOV UR4, 0x1 ;  /* 0x0000000100047882 */ /* 0x000fe20000000000 */
[----:B------:R-:W-:Y:S01]  /*0550*/  ELECT P0, URZ, PT ;  /* 0x0000000000ff782f */ /* 0x000fe20003800000 */
[----:B-1----:R-:W-:Y:S02]  /*0560*/  ULEA UR5, UR5, UR6, 0x18 ;  /* 0x0000000605057291 */ /* 0x002fe4000f8ec0ff */
[----:B------:R-:W-:-:S04]  /*0570*/  UIADD3 UR6, UPT, UPT, -UR4, 0x100000, URZ ;  /* 0x0010000004067890 */ /* 0x000fc8000fffe1ff */
[----:B------:R-:W-:Y:S02]  /*0580*/  USHF.L.U32 UR7, UR6, 0xb, URZ ;  /* 0x0000000b06077899 */ /* 0x000fe400080006ff */
[----:B------:R-:W-:Y:S01]  /*0590*/  USHF.L.U32 UR6, UR6, 0x1, URZ ;  /* 0x0000000106067899 */ /* 0x000fe200080006ff */
[----:B------:R-:W1:Y:S11]  /*05a0*/  FENCE.VIEW.ASYNC.S ;  /* 0x00000000000073c6 */ /* 0x000e760000000000 */
[----:B-1----:R1:W2:Y:S01]  /*05b0*/  SYNCS.EXCH.64 URZ, [UR5], UR6 ;  /* 0x0000000605ff75b2 */ /* 0x0022a20008000100 */
[----:B------:R1:W3:Y:S01]  /*05c0*/  SYNCS.EXCH.64 URZ, [UR5+0x18], UR6 ;  /* 0x0000180605ff75b2 */ /* 0x0002e20008000100 */
[----:B------:R1:W4:Y:S01]  /*05d0*/  SYNCS.EXCH.64 URZ, [UR5+0x8], UR6 ;  /* 0x0000080605ff75b2 */ /* 0x0003220008000100 */
[----:B------:R1:W1:Y:S01]  /*05e0*/  SYNCS.EXCH.64 URZ, [UR5+0x20], UR6 ;  /* 0x0000200605ff75b2 */ /* 0x0002620008000100 */
[----:B------:R1:W1:Y:S01]  /*05f0*/  SYNCS.EXCH.64 URZ, [UR5+0x10], UR6 ;  /* 0x0000100605ff75b2 */ /* 0x0002620008000100 */
[----:B------:R1:W1:Y:S01]  /*0600*/  SYNCS.EXCH.64 URZ, [UR5+0x28], UR6 ;  /* 0x0000280605ff75b2 */ /* 0x0002620008000100 */
[----:B------:R-:W-:Y:S01]  /*0610*/  NOP ;  /* 0x0000000000007918 */ /* 0x000fe20000000000 */
.L_x_9:
[----:B------:R-:W2:Y:S01]  /*0620*/  SHFL.IDX PT, R2, R104, RZ, 0x1f ;  /* 0x00001fff68027589 */ /* 0x000ea200000e0000 */
[----:B------:R-:W-:Y:S01]  /*0630*/  NOP ;  /* 0x0000000000007918 */ /* 0x000fe20000000000 */
[----:B--2---:R-:W-:-:S13]  /*0640*/  ISETP.NE.AND P0, PT, R2, 0x1, PT ;  /* 0x000000010200780c */ /* 0x004fda0003f05270 */
[----:B------:R-:W-:Y:S05]  /*0650*/  @P0 BRA `(.L_x_10) ;  /* 0x0000000000400947 */ /* 0x000fea0003800000 */
[----:B-1----:R-:W1:Y:S01]  /*0660*/  S2UR UR6, SR_CgaCtaId ;  /* 0x00000000000679c3 */ /* 0x002e620000008800 */
[----:B------:R-:W-:Y:S01]  /*0670*/  UMOV UR7, 0x400 ;  /* 0x0000040000077882 */ /* 0x000fe20000000000 */
[----:B------:R-:W-:Y:S01]  /*0680*/  UMOV UR5, 0x20 ;  /* 0x0000002000057882 */ /* 0x000fe20000000000 */
[----:B------:R-:W-:Y:S01]  /*0690*/  UMOV UR4, 0x80 ;  /* 0x0000008000047882 */ /* 0x000fe20000000000 */
[----:B------:R-:W-:-:S04]  /*06a0*/  UIADD3 UR10, UPT, UPT, -UR5, 0x100000, URZ ;  /* 0x00100000050a7890 */ /* 0x000fc8000fffe1ff */
[----:B------:R-:W-:Y:S02]  /*06b0*/  USHF.L.U32 UR11, UR10, 0xb, URZ ;  /* 0x0000000b0a0b7899 */ /* 0x000fe400080006ff */
[----:B------:R-:W-:Y:S02]  /*06c0*/  USHF.L.U32 UR10, UR10, 0x1, URZ ;  /* 0x000000010a0a7899 */ /* 0x000fe400080006ff */
[----:B------:R-:W-:-:S04]  /*06d0*/  UIADD3 UR4, UPT, UPT, -UR4, 0x100000, URZ ;  /* 0x0010000004047890 */ /* 0x000fc8000fffe1ff */
[----:B------:R-:W-:Y:S02]  /*06e0*/  USHF.L.U32 UR5, UR4, 0xb, URZ ;  /* 0x0000000b04057899 */ /* 0x000fe400080006ff */
[----:B------:R-:W-:Y:S01]  /*06f0*/  USHF.L.U32 UR4, UR4, 0x1, URZ ;  /* 0x0000000104047899 */ /* 0x000fe200080006ff */
[----:B------:R-:W-:Y:S01]  /*0700*/  ELECT P0, URZ, PT ;  /* 0x0000000000ff782f */ /* 0x000fe20003800000 */
[----:B-1----:R-:W-:Y:S01]  /*0710*/  ULEA UR6, UR6, UR7, 0x18 ;  /* 0x0000000706067291 */ /* 0x002fe2000f8ec0ff */
[----:B------:R-:W1:Y:S11]  /*0720*/  FENCE.VIEW.ASYNC.S ;  /* 0x00000000000073c6 */ /* 0x000e760000000000 */
[----:B-1----:R2:W1:Y:S01]  /*0730*/  SYNCS.EXCH.64 URZ, [UR6+0x30], UR10 ;  /* 0x0000300a06ff75b2 */ /* 0x0024620008000100 */
[----:B------:R2:W1:Y:S02]  /*0740*/  SYNCS.EXCH.64 URZ, [UR6+0x38], UR4 ;  /* 0x0000380406ff75b2 */ /* 0x0004640008000100 */
[----:B--2---:R-:W-:Y:S01]  /*0750*/  NOP ;  /* 0x0000000000007918 */ /* 0x004fe20000000000 */
.L_x_10:
[----:B------:R-:W2:Y:S01]  /*0760*/  SHFL.IDX PT, R2, R104, RZ, 0x1f ;  /* 0x00001fff68027589 */ /* 0x000ea200000e0000 */
[----:B------:R-:W-:Y:S01]  /*0770*/  NOP ;  /* 0x0000000000007918 */ /* 0x000fe20000000000 */
[----:B--2---:R-:W-:-:S13]  /*0780*/  ISETP.NE.AND P0, PT, R2, 0x3, PT ;  /* 0x000000030200780c */ /* 0x004fda0003f05270 */
[----:B------:R-:W-:Y:S05]  /*0790*/  @P0 BRA `(.L_x_11) ;  /* 0x0000000000300947 */ /* 0x000fea0003800000 */
[----:B-1----:R-:W1:Y:S01]  /*07a0*/  S2UR UR5, SR_CgaCtaId ;  /* 0x00000000000579c3 */ /* 0x002e620000008800 */
        /* <DEDUP_REMOVED lines=8> */
[----:B-1----:R2:W1:Y:S01]  /*0830*/  SYNCS.EXCH.64 URZ, [UR5+0x40], UR6 ;  /* 0x0000400605ff75b2 */ /* 0x0024620008000100 */
[----:B------:R2:W1:Y:S02]  /*0840*/  SYNCS.EXCH.64 URZ, [UR5+0x48], UR6 ;  /* 0x0000480605ff75b2 */ /* 0x0004640008000100 */
[----:B--2---:R-:W-:Y:S01]  /*0850*/  NOP ;  /* 0x0000000000007918 */ /* 0x004fe20000000000 */
.L_x_11:
[----:B------:R-:W2:Y:S01]  /*0860*/  SHFL.IDX PT, R2, R104, RZ, 0x1f ;  /* 0x00001fff68027589 */ /* 0x000ea200000e0000 */
[----:B------:R-:W-:Y:S01]  /*0870*/  NOP ;  /* 0x0000000000007918 */ /* 0x000fe20000000000 */
[----:B--2---:R-:W-:-:S13]  /*0880*/  ISETP.NE.AND P0, PT, R2, 0x4, PT ;  /* 0x000000040200780c */ /* 0x004fda0003f05270 */
[----:B------:R-:W-:Y:S05]  /*0890*/  @P0 BRA `(.L_x_12) ;  /* 0x00000000004c0947 */ /* 0x000fea0003800000 */
[----:B-1----:R-:W1:Y:S01]  /*08a0*/  S2UR UR5, SR_CgaCtaId ;  /* 0x00000000000579c3 */ /* 0x002e620000008800 */
[----:B------:R-:W-:Y:S01]  /*08b0*/  UMOV UR7, 0x100 ;  /* 0x0000010000077882 */ /* 0x000fe20000000000 */
[----:B------:R-:W-:Y:S01]  /*08c0*/  UMOV UR6, 0x400 ;  /* 0x0000040000067882 */ /* 0x000fe20000000000 */
[----:B------:R-:W-:Y:S01]  /*08d0*/  USEL UR7, UR7, 0xe0, UP2 ;  /* 0x000000e007077887 */ /* 0x000fe20009000000 */
[----:B------:R-:W-:Y:S01]  /*08e0*/  UMOV UR4, 0x1 ;  /* 0x0000000100047882 */ /* 0x000fe20000000000 */
[----:B------:R-:W-:Y:S01]  /*08f0*/  ELECT P0, URZ, PT ;  /* 0x0000000000ff782f */ /* 0x000fe20003800000 */
[----:B------:R-:W-:-:S04]  /*0900*/  UIADD3 UR10, UPT, UPT, -UR4, 0x100000, URZ ;  /* 0x00100000040a7890 */ /* 0x000fc8000fffe1ff */
[----:B------:R-:W-:Y:S02]  /*0910*/  USHF.L.U32 UR11, UR10, 0xb, URZ ;  /* 0x0000000b0a0b7899 */ /* 0x000fe400080006ff */
[----:B------:R-:W-:Y:S02]  /*0920*/  USHF.L.U32 UR10, UR10, 0x1, URZ ;  /* 0x000000010a0a7899 */ /* 0x000fe400080006ff */
[----:B-1----:R-:W-:Y:S02]  /*0930*/  ULEA UR5, UR5, UR6, 0x18 ;  /* 0x0000000605057291 */ /* 0x002fe4000f8ec0ff */
[----:B------:R-:W-:-:S04]  /*0940*/  UIADD3 UR6, UPT, UPT, -UR7, 0x100000, URZ ;  /* 0x0010000007067890 */ /* 0x000fc8000fffe1ff */
[----:B------:R-:W-:Y:S02]  /*0950*/  USHF.L.U32 UR7, UR6, 0xb, URZ ;  /* 0x0000000b06077899 */ /* 0x000fe400080006ff */
[----:B------:R-:W-:Y:S01]  /*0960*/  USHF.L.U32 UR6, UR6, 0x1, URZ ;  /* 0x0000000106067899 */ /* 0x000fe200080006ff */
[----:B------:R-:W1:Y:S03]  /*0970*/  FENCE.VIEW.ASYNC.S ;  /* 0x00000000000073c6 */ /* 0x000e660000000000 */
[----:B-1----:R2:W1:Y:S08]  /*0980*/  SYNCS.EXCH.64 URZ, [UR5+0x50], UR10 ;  /* 0x0000500a05ff75b2 */ /* 0x0024700008000100 */
[----:B------:R2:W1:Y:S01]  /*0990*/  SYNCS.EXCH.64 URZ, [UR5+0x60], UR6 ;  /* 0x0000600605ff75b2 */ /* 0x0004620008000100 */
[----:B------:R2:W1:Y:S01]  /*09a0*/  SYNCS.EXCH.64 URZ, [UR5+0x58], UR10 ;  /* 0x0000580a05ff75b2 */ /* 0x0004620008000100 */
[----:B------:R2:W1:Y:S02]  /*09b0*/  SYNCS.EXCH.64 URZ, [UR5+0x68], UR6 ;  /* 0x0000680605ff75b2 */ /* 0x0004640008000100 */
[----:B--2---:R-:W-:Y:S01]  /*09c0*/  NOP ;  /* 0x0000000000007918 */ /* 0x004fe20000000000 */
.L_x_12:
        /* <DEDUP_REMOVED lines=18> */
[----:B------:R2:W1:Y:S01]  /*0af0*/  SYNCS.EXCH.64 URZ, [UR6+0x90], UR4 ;  /* 0x0000900406ff75b2 */ /* 0x0004620008000100 */
[----:B------:R2:W1:Y:S01]  /*0b00*/  SYNCS.EXCH.64 URZ, [UR6+0x78], UR10 ;  /* 0x0000780a06ff75b2 */ /* 0x0004620008000100 */
[----:B------:R2:W1:Y:S01]  /*0b10*/  SYNCS.EXCH.64 URZ, [UR6+0x98], UR4 ;  /* 0x0000980406ff75b2 */ /* 0x0004620008000100 */
[----:B------:R2:W1:Y:S01]  /*0b20*/  SYNCS.EXCH.64 URZ, [UR6+0x80], UR10 ;  /* 0x0000800a06ff75b2 */ /* 0x0004620008000100 */
[----:B------:R2:W1:Y:S01]  /*0b30*/  SYNCS.EXCH.64 URZ, [UR6+0xa0], UR4 ;  /* 0x0000a00406ff75b2 */ /* 0x0004620008000100 */
[----:B------:R2:W1:Y:S01]  /*0b40*/  SYNCS.EXCH.64 URZ, [UR6+0x88], UR10 ;  /* 0x0000880a06ff75b2 */ /* 0x0004620008000100 */
[----:B------:R2:W1:Y:S02]  /*0b50*/  SYNCS.EXCH.64 URZ, [UR6+0xa8], UR4 ;  /* 0x0000a80406ff75b2 */ /* 0x0004640008000100 */
[----:B--2---:R-:W-:Y:S01]  /*0b60*/  NOP ;  /* 0x0000000000007918 */ /* 0x004fe20000000000 */
.L_x_13:
        /* <DEDUP_REMOVED lines=14> */
[----:B------:R2:W1:Y:S01]  /*0c50*/  SYNCS.EXCH.64 URZ, [UR5+0xc0], UR6 ;  /* 0x0000c00605ff75b2 */ /* 0x0004620008000100 */
[----:B------:R2:W1:Y:S01]  /*0c60*/  SYNCS.EXCH.64 URZ, [UR5+0xb8], UR6 ;  /* 0x0000b80605ff75b2 */ /* 0x0004620008000100 */
[----:B------:R2:W1:Y:S02]  /*0c70*/  SYNCS.EXCH.64 URZ, [UR5+0xc8], UR6 ;  /* 0x0000c80605ff75b2 */ /* 0x0004640008000100 */
[----:B--2---:R-:W-:Y:S01]  /*0c80*/  NOP ;  /* 0x0000000000007918 */ /* 0x004fe20000000000 */
.L_x_14:
[----:B-1----:R-:W1:Y:S01]  /*0c90*/  S2UR UR5, SR_CTAID.X ;  /* 0x00000000000579c3 */ /* 0x002e620000002500 */
[----:B------:R-:W-:-:S05]  /*0ca0*/  CS2R.32 R97, SR_CgaSize ;  /* 0x0000000000617805 */ /* 0x000fca0000008a00 */
[----:B------:R-:W-:-:S05]  /*0cb0*/  IMAD R97, R97, -0xa0, RZ ;  /* 0xffffff6061617824 */ /* 0x000fca00078e02ff */
[----:B------:R-:W-:-:S14]  /*0cc0*/  R2UR UR7, R97 ;  /* 0x00000000610772ca */ /* 0x000fdc00000e0000 */
[----:B------:R-:W2:Y:S01]  /*0cd0*/  LDCU UR7, c[0x0][UR7+0x2b0] ;  /* 0x00005600070777ac */ /* 0x000ea20008000800 */
[----:B------:R-:W-:Y:S01]  /*0ce0*/  NOP ;  /* 0x0000000000007918 */ /* 0x000fe20000000000 */
[----:B------:R-:W-:-:S05]  /*0cf0*/  CS2R.32 R97, SR_CgaSize ;  /* 0x0000000000617805 */ /* 0x000fca0000008a00 */
[----:B------:R-:W-:-:S05]  /*0d00*/  IMAD R97, R97, -0xa0, RZ ;  /* 0xffffff6061617824 */ /* 0x000fca00078e02ff */
[----:B------:R-:W-:-:S14]  /*0d10*/  R2UR UR6, R97 ;  /* 0x00000000610672ca */ /* 0x000fdc00000e0000 */
[----:B------:R-:W3:Y:S01]  /*0d20*/  LDCU UR6, c[0x0][UR6+0x2b4] ;  /* 0x00005680060677ac */ /* 0x000ee20008000800 */
[----:B------:R-:W4:Y:S08]  /*0d30*/  S2UR UR4, SR_CTAID.Y ;  /* 0x00000000000479c3 */ /* 0x000f300000002600 */
[----:B------:R-:W3:Y:S01]  /*0d40*/  LDC R9, c[0x0][0xb24] ;  /* 0x0002c900ff097b82 */ /* 0x000ee20000000800 */
[----:B-1----:R-:W-:-:S02]  /*0d50*/  I2FP.F32.U32 R5, UR5 ;  /* 0x0000000500057c45 */ /* 0x002fc40008201000 */
[----:B------:R-:W-:-:S05]  /*0d60*/  CS2R.32 R3, SR_CgaSize ;  /* 0x0000000000037805 */ /* 0x000fca0000008a00 */
[----:B------:R-:W-:-:S06]  /*0d70*/  IMAD R3, R3, -0xa0, RZ ;  /* 0xffffff6003037824 */ /* 0x000fcc00078e02ff */
[----:B------:R-:W1:Y:S01]  /*0d80*/  LDC R3, c[0x0][R3+0x2a0] ;  /* 0x0000a80003037b82 */ /* 0x000e620000000800 */
[----:B------:R-:W-:Y:S01]  /*0d90*/  MOV R97, UR5 ;  /* 0x0000000500617c02 */ /* 0x000fe20008000f00 */
[----:B--2---:R-:W-:Y:S01]  /*0da0*/  FMUL R5, R5, UR7 ;  /* 0x0000000705057c20 */ /* 0x004fe20008400000 */
[----:B----4-:R-:W-:Y:S02]  /*0db0*/  I2FP.F32.U32 R4, UR4 ;  /* 0x0000000400047c45 */ /* 0x010fe40008201000 */
[----:B------:R-:W-:-:S05]  /*0dc0*/  CS2R.32 R2, SR_CgaSize ;  /* 0x0000000000027805 */ /* 0x000fca0000008a00 */
[----:B------:R-:W-:-:S06]  /*0dd0*/  IMAD R2, R2, -0xa0, RZ ;  /* 0xffffff6002027824 */ /* 0x000fcc00078e02ff */
[----:B------:R-:W2:Y:S01]  /*0de0*/  LDC R2, c[0x0][R2+0x2a4] ;  /* 0x0000a90002027b82 */ /* 0x000ea20000000800 */
[----:B------:R-:W4:Y:S01]  /*0df0*/  F2I.U32.TRUNC.NTZ R90, R5 ;  /* 0x00000005005a7305 */ /* 0x000f22000020f000 */
[----:B------:R-:W-:Y:S01]  /*0e00*/  MOV R91, UR4 ;  /* 0x00000004005b7c02 */ /* 0x000fe20008000f00 */
[----:B---3--:R-:W-:-:S05]  /*0e10*/  FMUL R4, R4, UR6 ;  /* 0x0000000604047c20 */ /* 0x008fca0008400000 */
[----:B------:R-:W-:Y:S01]  /*0e20*/  BAR.SYNC.DEFER_BLOCKING 0x0 ;  /* 0x0000000000007b1d */ /* 0x000fe20000010000 */
[----:B------:R-:W-:-:S05]  /*0e30*/  ISETP.GE.AND P0, PT, R9, 0x1, PT ;  /* 0x000000010900780c */ /* 0x000fca0003f06270 */
[----:B------:R-:W3:Y:S02]  /*0e40*/  F2I.U32.TRUNC.NTZ R79, R4 ;  /* 0x00000004004f7305 */ /* 0x000ee4000020f000 */
[----:B------:R-:W2:Y:S01]  /*0e50*/  S2UR UR36, SR_CTAID.Z ;  /* 0x00000000002479c3 */ /* 0x000ea20000002700 */
[----:B----4-:R-:W-:-:S05]  /*0e60*/  IADD3 R90, PT, PT, -R90, RZ, RZ ;  /* 0x000000ff5a5a7210 */ /* 0x010fca0007ffe1ff */
[----:B-1----:R-:W-:Y:S01]  /*0e70*/  IMAD R90, R3, R90, UR5 ;  /* 0x00000005035a7e24 */ /* 0x002fe2000f8e025a */
[----:B---3--:R-:W-:-:S05]  /*0e80*/  IADD3 R79, PT, PT, -R79, RZ, RZ ;  /* 0x000000ff4f4f7210 */ /* 0x008fca0007ffe1ff */
[----:B--2---:R-:W-:Y:S01]  /*0e90*/  IMAD R79, R2, R79, UR4 ;  /* 0x00000004024f7e24 */ /* 0x004fe2000f8e024f */
[----:B------:R-:W-:Y:S06]  /*0ea0*/  @!P0 BRA `(.L_x_15) ;  /* 0x0000000000b88947 */ /* 0x000fec0003800000 */
[----:B------:R-:W1:Y:S01]  /*0eb0*/  LDC.64 R4, c[0x0][0xb18] ;  /* 0x0002c600ff047b82 */ /* 0x000e620000000a00 */
[----:B------:R-:W-:-:S07]  /*0ec0*/  ISETP.NE.AND P0, PT, R9, 0x1, PT ;  /* 0x000000010900780c */ /* 0x000fce0003f05270 */
[----:B------:R-:W2:Y:S08]  /*0ed0*/  LDC R10, c[0x0][0xb0c] ;  /* 0x0002c300ff0a7b82 */ /* 0x000eb00000000800 */
[----:B------:R-:W3:Y:S08]  /*0ee0*/  LDC R11, c[0x0][0x370] ;  /* 0x0000dc00ff0b7b82 */ /* 0x000ef00000000800 */
[----:B------:R-:W4:Y:S01]  /*0ef0*/  LDC R12, c[0x0][0x374] ;  /* 0x0000dd00ff0c7b82 */ /* 0x000f220000000800 */
[----:B-1----:R-:W-:-:S07]  /*0f00*/  ISETP.NE.AND P1, PT, R4, 0x1, PT ;  /* 0x000000010400780c */ /* 0x002fce0003f25270 */
[----:B------:R-:W3:Y:S01]  /*0f10*/  LDC.64 R6, c[0x0][0xb10] ;  /* 0x0002c400ff067b82 */ /* 0x000ee20000000a00 */
[----:B--2---:R-:W-:-:S07]  /*0f20*/  ISETP.NE.AND P2, PT, R10, 0x1, PT ;  /* 0x000000010a00780c */ /* 0x004fce0003f45270 */
[----:B------:R-:W1:Y:S08]  /*0f30*/  LDC R8, c[0x0][0xb20] ;  /* 0x0002c800ff087b82 */ /* 0x000e700000000800 */
[----:B------:R-:W2:Y:S01]  /*0f40*/  LDC.64 R2, c[0x0][0xb28] ;  /* 0x0002ca00ff027b82 */ /* 0x000ea20000000a00 */
[----:B----4-:R-:W-:-:S04]  /*0f50*/  IMAD.HI.U32 R13, R12, R5, RZ ;  /* 0x000000050c0d7227 */ /* 0x010fc800078e00ff */
[----:B------:R-:W-:-:S04]  /*0f60*/  IMAD.HI.U32 R5, R91, R5, RZ ;  /* 0x000000055b057227 */ /* 0x000fc800078e00ff */
[----:B---3--:R-:W-:-:S04]  /*0f70*/  IMAD.HI.U32 R14, R11, R6, RZ ;  /* 0x000000060b0e7227 */ /* 0x008fc800078e00ff */
[----:B------:R-:W-:Y:S01]  /*0f80*/  IMAD.HI.U32 R16, R97, R6, RZ ;  /* 0x0000000661107227 */ /* 0x000fe200078e00ff */
[-C--:B------:R-:W-:Y:S02]  /*0f90*/  @P2 SHF.R.U32.HI R11, RZ, R7.reuse, R14 ;  /* 0x00000007ff0b2219 */ /* 0x080fe4000001160e */
[-C--:B-1----:R-:W-:Y:S02]  /*0fa0*/  @P1 SHF.R.U32.HI R12, RZ, R8.reuse, R13 ;  /* 0x00000008ff0c1219 */ /* 0x082fe4000001160d */
[----:B------:R-:W-:Y:S02]  /*0fb0*/  SHF.R.U32.HI R8, RZ, R8, R5 ;  /* 0x00000008ff087219 */ /* 0x000fe40000011605 */
[----:B------:R-:W-:Y:S02]  /*0fc0*/  SHF.R.U32.HI R16, RZ, R7, R16 ;  /* 0x00000007ff107219 */ /* 0x000fe40000011610 */
[----:B------:R-:W-:Y:S01]  /*0fd0*/  SEL R5, R91, R8, !P1 ;  /* 0x000000085b057207 */ /* 0x000fe20004800000 */
[----:B--2---:R-:W-:Y:S01]  /*0fe0*/  IMAD.HI.U32 R14, R12, R2, RZ ;  /* 0x000000020c0e7227 */ /* 0x004fe200078e00ff */
[----:B------:R-:W-:-:S03]  /*0ff0*/  SEL R7, R97, R16, !P2 ;  /* 0x0000001061077207 */ /* 0x000fc60005000000 */
[----:B------:R-:W-:Y:S01]  /*1000*/  IMAD.HI.U32 R6, R11, R2, RZ ;  /* 0x000000020b067227 */ /* 0x000fe200078e00ff */
[----:B------:R-:W-:-:S04]  /*1010*/  @P0 SHF.R.U32.HI R12, RZ, R3, R14 ;  /* 0x00000003ff0c0219 */ /* 0x000fc8000001160e */
[----:B------:R-:W-:Y:S01]  /*1020*/  @P0 SHF.R.U32.HI R11, RZ, R3, R6 ;  /* 0x00000003ff0b0219 */ /* 0x000fe20000011606 */
[----:B------:R-:W-:-:S04]  /*1030*/  IMAD R12, R12, R9, RZ ;  /* 0x000000090c0c7224 */ /* 0x000fc800078e02ff */
[----:B------:R-:W-:Y:S01]  /*1040*/  IMAD R6, R11, R9, RZ ;  /* 0x000000090b067224 */ /* 0x000fe200078e02ff */
[----:B------:R-:W-:-:S04]  /*1050*/  ISETP.GE.AND P1, PT, R5, R12, PT ;  /* 0x0000000c0500720c */ /* 0x000fc80003f26270 */
[----:B------:R-:W-:Y:S01]  /*1060*/  ISETP.GE.OR P1, PT, R7, R6, P1 ;  /* 0x000000060700720c */ /* 0x000fe20000f26670 */
[----:B------:R-:W-:-:S05]  /*1070*/  IMAD.HI.U32 R6, R5, R2, RZ ;  /* 0x0000000205067227 */ /* 0x000fca00078e00ff */
[----:B------:R-:W-:-:S04]  /*1080*/  SHF.R.U32.HI R6, RZ, R3, R6 ;  /* 0x00000003ff067219 */ /* 0x000fc80000011606 */
[----:B------:R-:W-:-:S03]  /*1090*/  SEL R6, R5, R6, !P0 ;  /* 0x0000000605067207 */ /* 0x000fc60004000000 */
[----:B------:R-:W-:Y:S01]  /*10a0*/  @!P1 IMAD.HI.U32 R8, R7, R2, RZ ;  /* 0x0000000207089227 */ /* 0x000fe200078e00ff */
[----:B------:R-:W-:-:S04]  /*10b0*/  IADD3 R2, PT, PT, -R6, RZ, RZ ;  /* 0x000000ff06027210 */ /* 0x000fc80007ffe1ff */
[----:B------:R-:W-:Y:S01]  /*10c0*/  @!P1 SHF.R.U32.HI R8, RZ, R3, R8 ;  /* 0x00000003ff089219 */ /* 0x000fe20000011608 */
[----:B------:R-:W-:-:S03]  /*10d0*/  IMAD R2, R9, R2, R5 ;  /* 0x0000000209027224 */ /* 0x000fc600078e0205 */
[----:B------:R-:W-:Y:S02]  /*10e0*/  @!P1 SEL R3, R7, R8, !P0 ;  /* 0x0000000807039207 */ /* 0x000fe40004000000 */
[----:B------:R-:W-:-:S03]  /*10f0*/  IADD3 R8, PT, PT, -R5, RZ, RZ ;  /* 0x000000ff05087210 */ /* 0x000fc60007ffe1ff */
[--C-:B------:R-:W-:Y:S02]  /*1100*/  @!P1 IMAD.IADD R6, R6, 0x1, -R3.reuse ;  /* 0x0000000106069824 */ /* 0x100fe400078e0a03 */
[----:B------:R-:W-:Y:S01]  /*1110*/  @!P1 IMAD R3, R2, R11, R3 ;  /* 0x0000000b02039224 */ /* 0x000fe200078e0203 */
[----:B------:R-:W-:Y:S01]  /*1120*/  IADD3 R2, PT, PT, -R7, RZ, RZ ;  /* 0x000000ff07027210 */ /* 0x000fe20007ffe1ff */
[----:B------:R-:W-:Y:S02]  /*1130*/  @!P1 IMAD R5, R6, R9, R7 ;  /* 0x0000000906059224 */ /* 0x000fe400078e0207 */
[----:B------:R-:W-:Y:S02]  /*1140*/  IMAD R8, R4, R8, R91 ;  /* 0x0000000804087224 */ /* 0x000fe400078e025b */
[----:B------:R-:W-:Y:S02]  /*1150*/  @!P1 IMAD.MOV.U32 R7, RZ, RZ, R3 ;  /* 0x000000ffff079224 */ /* 0x000fe400078e0003 */
[----:B------:R-:W-:-:S02]  /*1160*/  IMAD R2, R10, R2, R97 ;  /* 0x000000020a027224 */ /* 0x000fc400078e0261 */
[----:B------:R-:W-:Y:S02]  /*1170*/  IMAD R91, R5, R4, R8 ;  /* 0x00000004055b7224 */ /* 0x000fe400078e0208 */
[----:B------:R-:W-:Y:S02]  /*1180*/  IMAD R97, R7, R10, R2 ;  /* 0x0000000a07617224 */ /* 0x000fe400078e0202 */
.L_x_15:
[----:B------:R-:W1:Y:S01]  /*1190*/  LDCU UR4, c[0x0][0xb30] ;  /* 0x00016600ff0477ac */ /* 0x000e620008000800 */
[----:B------:R-:W2:Y:S08]  /*11a0*/  S2UR UR37, SR_CgaCtaId ;  /* 0x00000000002579c3 */ /* 0x000eb00000008800 */
[----:B------:R-:W3:Y:S01]  /*11b0*/  LDC R40, c[0x0][0xb24] ;  /* 0x0002c900ff287b82 */ /* 0x000ee20000000800 */
[----:B-1----:R-:W-:-:S09]  /*11c0*/  UISETP.NE.AND UP1, UPT, UR4, 0x1, UPT ;  /* 0x000000010400788c */ /* 0x002fd2000bf25270 */
[----:B--2---:R-:W-:Y:S05]  /*11d0*/  BRA.U UP1, `(.L_x_16) ;  /* 0x0000000101407547 */ /* 0x004fea000b800000 */
[----:B------:R-:W1:Y:S08]  /*11e0*/  LDC.64 R4, c[0x0][0xb10] ;  /* 0x0002c400ff047b82 */ /* 0x000e700000000a00 */
[----:B------:R-:W2:Y:S08]  /*11f0*/  LDC.64 R2, c[0x0][0xb18] ;  /* 0x0002c600ff027b82 */ /* 0x000eb00000000a00 */
[----:B------:R-:W4:Y:S08]  /*1200*/  LDC R6, c[0x0][0xb20] ;  /* 0x0002c800ff067b82 */ /* 0x000f300000000800 */
[----:B------:R-:W3:Y:S01]  /*1210*/  LDC R8, c[0x0][0xb0c] ;  /* 0x0002c300ff087b82 */ /* 0x000ee20000000800 */
[----:B-1----:R-:W-:-:S05]  /*1220*/  IMAD.HI.U32 R4, R97, R4, RZ ;  /* 0x0000000461047227 */ /* 0x002fca00078e00ff */
[----:B------:R-:W-:Y:S01]  /*1230*/  SHF.R.U32.HI R4, RZ, R5, R4 ;  /* 0x00000005ff047219 */ /* 0x000fe20000011604 */
[----:B--2---:R-:W-:Y:S01]  /*1240*/  IMAD.HI.U32 R3, R91, R3, RZ ;  /* 0x000000035b037227 */ /* 0x004fe200078e00ff */
[----:B------:R-:W-:-:S04]  /*1250*/  ISETP.NE.AND P0, PT, R2, 0x1, PT ;  /* 0x000000010200780c */ /* 0x000fc80003f05270 */
[----:B----4-:R-:W-:-:S04]  /*1260*/  SHF.R.U32.HI R6, RZ, R6, R3 ;  /* 0x00000006ff067219 */ /* 0x010fc80000011603 */
[----:B------:R-:W-:Y:S02]  /*1270*/  SEL R3, R91, R6, !P0 ;  /* 0x000000065b037207 */ /* 0x000fe40004000000 */
[----:B---3--:R-:W-:-:S04]  /*1280*/  ISETP.NE.AND P1, PT, R8, 0x1, PT ;  /* 0x000000010800780c */ /* 0x008fc80003f25270 */
[----:B------:R-:W-:-:S05]  /*1290*/  SEL R4, R97, R4, !P1 ;  /* 0x0000000461047207 */ /* 0x000fca0004800000 */
[----:B------:R-:W-:Y:S02]  /*12a0*/  IMAD.IADD R5, R3, 0x1, -R4 ;  /* 0x0000000103057824 */ /* 0x000fe400078e0a04 */
[----:B------:R-:W-:Y:S02]  /*12b0*/  IMAD.IADD R3, R4, 0x1, -R3 ;  /* 0x0000000104037824 */ /* 0x000fe400078e0a03 */
[----:B------:R-:W-:Y:S02]  /*12c0*/  IMAD R97, R5, R8, R97 ;  /* 0x0000000805617224 */ /* 0x000fe400078e0261 */
[----:B------:R-:W-:-:S07]  /*12d0*/  IMAD R91, R3, R2, R91 ;  /* 0x00000002035b7224 */ /* 0x000fce00078e025b */
.L_x_16:
[----:B------:R-:W-:Y:S01]  /*12e0*/  BAR.SYNC.DEFER_BLOCKING 0x0 ;  /* 0x0000000000007b1d */ /* 0x000fe20000010000 */
[----:B------:R-:W-:Y:S01]  /*12f0*/  UISETP.NE.AND UP1, UPT, UR8, 0x2, UPT ;  /* 0x000000020800788c */ /* 0x000fe2000bf25270 */
[----:B------:R-:W-:Y:S02]  /*1300*/  ISETP.NE.OR P5, PT, R0, 0x2, !P5 ;  /* 0x000000020000780c */ /* 0x000fe40006fa5670 */
[----:B------:R-:W-:-:S06]  /*1310*/  LOP3.LUT R2, R101, 0x1f, RZ, 0xc0, !PT ;  /* 0x0000001f65027812 */ /* 0x000fcc00078ec0ff */
[----:B------:R-:W-:Y:S05]  /*1320*/  BRA.U UP1, `(.L_x_17) ;  /* 0x0000001101307547 */ /* 0x000fea000b800000 */
[----:B------:R-:W1:Y:S01]  /*1330*/  LDCU UR13, c[0x0][0x38c] ;  /* 0x00007180ff0d77ac */ /* 0x000e620008000800 */
[----:B------:R-:W2:Y:S01]  /*1340*/  LDC R9, c[0x0][0x370] ;  /* 0x0000dc00ff097b82 */ /* 0x000ea20000000800 */
[----:B------:R-:W-:Y:S01]  /*1350*/  PLOP3.LUT P1, PT, PT, PT, UP2, 0x80, 0x8 ;  /* 0x000000000008781c */ /* 0x000fe20003f2f028 */
[----:B------:R-:W-:Y:S01]  /*1360*/  IMAD.MOV.U32 R15, RZ, RZ, 0x1 ;  /* 0x00000001ff0f7424 */ /* 0x000fe200078e00ff */
[----:B------:R-:W-:Y:S01]  /*1370*/  ISETP.EQ.OR P4, PT, R2, RZ, P5 ;  /* 0x000000ff0200720c */ /* 0x000fe20002f82670 */
[----:B------:R-:W-:Y:S01]  /*1380*/  IMAD.MOV.U32 R14, RZ, RZ, RZ ;  /* 0x000000ffff0e7224 */ /* 0x000fe200078e00ff */
[----:B------:R-:W-:Y:S02]  /*1390*/  PLOP3.LUT P1, PT, P1, PT, PT, 0x8, 0x80 ;  /* 0x000000000080781c */ /* 0x000fe40000f2e170 */
[----:B------:R-:W-:Y:S01]  /*13a0*/  CS2R R12, SRZ ;  /* 0x00000000000c7805 */ /* 0x000fe2000001ff00 */
[----:B------:R-:W-:Y:S01]  /*13b0*/  IMAD.MOV.U32 R10, RZ, RZ, 0x1 ;  /* 0x00000001ff0a7424 */ /* 0x000fe200078e00ff */
[----:B------:R-:W4:Y:S01]  /*13c0*/  LDC R0, c[0x0][0x374] ;  /* 0x0000dd00ff007b82 */ /* 0x000f220000000800 */
[----:B------:R-:W2:Y:S01]  /*13d0*/  LDCU.64 UR22, c[0x0][0x348] ;  /* 0x00006900ff1677ac */ /* 0x000ea20008000a00 */
[----:B------:R-:W-:Y:S01]  /*13e0*/  UMOV UR6, URZ ;  /* 0x000000ff00067c82 */ /* 0x000fe20008000000 */
[----:B-1----:R-:W-:-:S04]  /*13f0*/  UIADD3 UR5, UPT, UPT, UR13, 0x1f, URZ ;  /* 0x0000001f0d057890 */ /* 0x002fc8000fffe0ff */
[----:B------:R-:W-:-:S04]  /*1400*/  USHF.R.S32.HI UR4, URZ, 0x1f, UR5 ;  /* 0x0000001fff047899 */ /* 0x000fc80008011405 */
[----:B------:R-:W-:-:S04]  /*1410*/  ULEA.HI UR4, UR4, UR5, URZ, 0x5 ;  /* 0x0000000504047291 */ /* 0x000fc8000f8f28ff */
[----:B------:R-:W-:Y:S02]  /*1420*/  USHF.R.S32.HI UR15, URZ, 0x5, UR4 ;  /* 0x00000005ff0f7899 */ /* 0x000fe40008011404 */
[----:B------:R-:W-:Y:S02]  /*1430*/  UIADD3 UR4, UPT, UPT, UR13, -0x1, URZ ;  /* 0xffffffff0d047890 */ /* 0x000fe4000fffe0ff */
[----:B------:R-:W-:Y:S02]  /*1440*/  UISETP.LT.U32.AND UP0, UPT, UR15, 0x3, UPT ;  /* 0x000000030f00788c */ /* 0x000fe4000bf01070 */
[----:B------:R-:W-:Y:S02]  /*1450*/  UISETP.GE.U32.AND UP1, UPT, UR4, -0x3f, UPT ;  /* 0xffffffc10400788c */ /* 0x000fe4000bf26070 */
[----:B------:R-:W-:Y:S02]  /*1460*/  USEL UR14, UR15, 0x3, UP0 ;  /* 0x000000030f0e7887 */ /* 0x000fe40008000000 */
[----:B------:R-:W-:-:S02]  /*1470*/  UIADD3 UR13, UPT, UPT, UR13, 0x3e, URZ ;  /* 0x0000003e0d0d7890 */ /* 0x000fc4000fffe0ff */
[----:B------:R-:W-:Y:S02]  /*1480*/  UIADD3 UR5, UPT, UPT, UR14, -0x1, URZ ;  /* 0xffffffff0e057890 */ /* 0x000fe4000fffe0ff */
[----:B------:R-:W-:-:S03]  /*1490*/  UIADD3 UR7, UPT, UPT, UR15, -UR14, URZ ;  /* 0x8000000e0f077290 */ /* 0x000fc6000fffe0ff */
[----:B------:R-:W-:-:S04]  /*14a0*/  @UP1 UIADD3 UR5, UPT, UPT, UR14, URZ, URZ ;  /* 0x000000ff0e051290 */ /* 0x000fc8000fffe0ff */
[----:B--2---:R-:W-:-:S12]  /*14b0*/  UIADD3 UR5, UPT, UPT, UR5, 0x1, URZ ;  /* 0x0000000105057890 */ /* 0x004fd8000fffe0ff */
.L_x_35:
[----:B------:R-:W-:Y:S01]  /*14c0*/  UISETP.NE.AND UP0, UPT, UR37, URZ, UPT ;  /* 0x000000ff2500728c */ /* 0x000fe2000bf05270 */
[----:B------:R-:W1:Y:S08]  /*14d0*/  S2UR UR37, SR_CgaCtaId ;  /* 0x00000000002579c3 */ /* 0x000e700000008800 */
[----:B------:R-:W-:Y:S05]  /*14e0*/  BRA.U UP0, `(.L_x_18) ;  /* 0x0000000100347547 */ /* 0x000fea000b800000 */
[----:B------:R-:W2:Y:S01]  /*14f0*/  S2R R2, SR_CgaCtaId ;  /* 0x0000000000027919 */ /* 0x000ea20000008800 */
[----:B------:R-:W-:-:S04]  /*1500*/  MOV R3, 0x400 ;  /* 0x0000040000037802 */ /* 0x000fc80000000f00 */
[----:B--2---:R-:W-:Y:S02]  /*1510*/  LEA R3, R2, R3, 0x18 ;  /* 0x0000000302037211 */ /* 0x004fe400078ec0ff */
[----:B------:R-:W-:-:S03]  /*1520*/  SHF.L.U32 R2, R10, 0x1f, RZ ;  /* 0x0000001f0a027819 */ /* 0x000fc600000006ff */
[----:B------:R-:W-:-:S04]  /*1530*/  IMAD R3, R12, 0x8, R3 ;  /* 0x000000080c037824 */ /* 0x000fc800078e0203 */
[----:B------:R-:W2:Y:S02]  /*1540*/  SYNCS.PHASECHK.TRANS64.TRYWAIT P0, [R3+URZ+0xc0], R2 ;  /* 0x0000c002030075a7 */ /* 0x000ea400080011ff */
[----:B--2---:R-:W-:Y:S05]  /*1550*/  @!P0 BRA `(.L_x_19) ;  /* 0x0000004800808947 */ /* 0x004fea0003800000 */
.L_x_94:
[----:B------:R-:W-:Y:S01]  /*1560*/  VIADD R12, R12, 0x1 ;  /* 0x000000010c0c7836 */ /* 0x000fe20000000000 */
[----:B------:R2:W-:Y:S04]  /*1570*/  SYNCS.ARRIVE.TRANS64.A1T0 RZ, [R3+URZ+0xb0], RZ ;  /* 0x0000b0ff03ff79a7 */ /* 0x0005e800081000ff */
[----:B------:R-:W-:-:S04]  /*1580*/  ISETP.NE.AND P0, PT, R12, 0x2, PT ;  /* 0x000000020c00780c */ /* 0x000fc80003f05270 */
[----:B------:R-:W-:Y:S02]  /*1590*/  SEL R12, R12, RZ, P0 ;  /* 0x000000ff0c0c7207 */ /* 0x000fe40000000000 */
[----:B--2---:R-:W-:-:S04]  /*15a0*/  SEL R3, RZ, 0x1, P0 ;  /* 0x00000001ff037807 */ /* 0x004fc80000000000 */
[----:B------:R-:W-:-:S07]  /*15b0*/  LOP3.LUT R10, R10, R3, RZ, 0x3c, !PT ;  /* 0x000000030a0a7212 */ /* 0x000fce00078e3cff */
.L_x_18:
[----:B------:R-:W-:Y:S01]  /*15c0*/  UMOV UR4, 0x400 ;  /* 0x0000040000047882 */ /* 0x000fe20000000000 */
[----:B------:R-:W-:Y:S01]  /*15d0*/  SHF.L.U32 R2, R15, 0x1f, RZ ;  /* 0x0000001f0f027819 */ /* 0x000fe200000006ff */
[----:B-1----:R-:W-:Y:S01]  /*15e0*/  ULEA UR4, UR37, UR4, 0x18 ;  /* 0x0000000425047291 */ /* 0x002fe2000f8ec0ff */
[----:B------:R-:W-:Y:S01]  /*15f0*/  R2UR UR35, R97 ;  /* 0x00000000612372ca */ /* 0x000fe200000e0000 */
[----:B------:R-:W-:Y:S01]  /*1600*/  UISETP.GE.U32.AND UP0, UPT, UR13, 0x3f, UPT ;  /* 0x0000003f0d00788c */ /* 0x000fe2000bf06070 */
[----:B------:R-:W-:Y:S01]  /*1610*/  R2UR UR11, R91 ;  /* 0x000000005b0b72ca */ /* 0x000fe200000e0000 */
[----:B------:R-:W-:Y:S01]  /*1620*/  ULEA UR8, UR6, UR4, 0x3 ;  /* 0x0000000406087291 */ /* 0x000fe2000f8e18ff */
[----:B------:R-:W-:-:S08]  /*1630*/  UMOV UR24, URZ ;  /* 0x000000ff00187c82 */ /* 0x000fd00008000000 */
[----:B------:R1:W2:Y:S01]  /*1640*/  SYNCS.PHASECHK.TRANS64.TRYWAIT P0, [UR8+0x18], R2 ;  /* 0x00001802ff0075a7 */ /* 0x0002a20008001108 */
[----:B------:R-:W-:Y:S02]  /*1650*/  USHF.L.U32 UR35, UR35, 0x6, URZ ;  /* 0x0000000623237899 */ /* 0x000fe400080006ff */
[----:B------:R-:W-:Y:S01]  /*1660*/  USHF.L.U32 UR11, UR11, 0x6, URZ ;  /* 0x000000060b0b7899 */ /* 0x000fe200080006ff */
[----:B------:R-:W-:Y:S11]  /*1670*/  BRA.U !UP0, `(.L_x_20) ;  /* 0x0000000108a47547 */ /* 0x000ff6000b800000 */
[----:B------:R-:W-:Y:S01]  /*1680*/  UMOV UR16, URZ ;  /* 0x000000ff00107c82 */ /* 0x000fe20008000000 */
[----:B------:R-:W-:-:S05]  /*1690*/  UMOV UR17, UR6 ;  /* 0x0000000600117c82 */ /* 0x000fca0008000000 */
.L_x_25:
[----:B-1----:R-:W-:Y:S01]  /*16a0*/  ULEA UR33, UR17, UR4, 0x3 ;  /* 0x0000000411217291 */ /* 0x002fe2000f8e18ff */
[----:B--2---:R-:W-:Y:S01]  /*16b0*/  @!P5 MOV R3, 0x1000 ;  /* 0x000010000003d802 */ /* 0x004fe20000000f00 */
[----:B--2---:R-:W-:Y:S10]  /*16c0*/  @P0 BRA `(.L_x_21) ;  /* 0x00000000000c0947 */ /* 0x004ff40003800000 */
[----:B------:R-:W-:-:S04]  /*16d0*/  SHF.L.U32 R5, R15, 0x1f, RZ ;  /* 0x0000001f0f057819 */ /* 0x000fc800000006ff */
[----:B------:R-:W2:Y:S02]  /*16e0*/  SYNCS.PHASECHK.TRANS64.TRYWAIT P0, [UR33+0x18], R5 ;  /* 0x00001805ff0075a7 */ /* 0x000ea40008001121 */
[----:B--2---:R-:W-:Y:S05]  /*16f0*/  @!P0 BRA `(.L_x_22) ;  /* 0x00000048002c8947 */ /* 0x004fea0003800000 */
.L_x_21:
[----:B------:R2:W-:Y:S01]  /*1700*/  @!P5 SYNCS.ARRIVE.TRANS64 RZ, [UR33], R3 ;  /* 0x00000003ffffd9a7 */ /* 0x0005e20008000021 */
[----:B------:R-:W-:Y:S04]  /*1710*/  BSSY.RECONVERGENT B0, `(.L_x_23) ;  /* 0x0000003000007945 */ /* 0x000fe80003800200 */
[----:B------:R-:W-:Y:S05]  /*1720*/  @P4 BRA `(.L_x_24) ;  /* 0x0000000000044947 */ /* 0x000fea0003800000 */
[----:B------:R-:W-:Y:S05]  /*1730*/  BPT.TRAP 0x1 ;  /* 0x000000040000795c */ /* 0x000fea0000300000 */
.L_x_24:
[----:B------:R-:W-:Y:S05]  /*1740*/  BSYNC.RECONVERGENT B0 ;  /* 0x0000000000007941 */ /* 0x000fea0003800200 */
.L_x_23:
[----:B------:R-:W-:Y:S02]  /*1750*/  UIADD3 UR6, UPT, UPT, UR17, 0x1, URZ ;  /* 0x0000000111067890 */ /* 0x000fe4000fffe0ff */
[----:B------:R-:W-:Y:S02]  /*1760*/  UIADD3 UR26, UP1, UPT, UR22, 0x80, URZ ;  /* 0x00000080161a7890 */ /* 0x000fe4000ff3e0ff */
[----:B------:R-:W-:Y:S02]  /*1770*/  UISETP.NE.AND UP0, UPT, UR6, 0x3, UPT ;  /* 0x000000030600788c */ /* 0x000fe4000bf05270 */
[----:B------:R-:W-:Y:S02]  /*1780*/  USHF.L.U32 UR34, UR16, 0x5, URZ ;  /* 0x0000000510227899 */ /* 0x000fe400080006ff */
[----:B------:R-:W-:Y:S02]  /*1790*/  USEL UR9, URZ, 0x1, UP0 ;  /* 0x00000001ff097887 */ /* 0x000fe40008000000 */
[----:B------:R-:W-:-:S02]  /*17a0*/  USEL UR6, UR6, URZ, UP0 ;  /* 0x000000ff06067287 */ /* 0x000fc40008000000 */
[----:B------:R-:W-:Y:S02]  /*17b0*/  UIADD3 UR20, UP0, UPT, UR22, 0x180, URZ ;  /* 0x0000018016147890 */ /* 0x000fe4000ff1e0ff */
[----:B------:R-:W-:Y:S01]  /*17c0*/  ULEA UR8, UR6, UR4, 0x3 ;  /* 0x0000000406087291 */ /* 0x000fe2000f8e18ff */
[----:B------:R-:W-:Y:S01]  /*17d0*/  LOP3.LUT R15, R15, UR9, RZ, 0x3c, !PT ;  /* 0x000000090f0f7c12 */ /* 0x000fe2000f8e3cff */
[----:B------:R-:W-:Y:S02]  /*17e0*/  UIADD3.X UR27, UPT, UPT, URZ, UR23, URZ, UP1, !UPT ;  /* 0x00000017ff1b7290 */ /* 0x000fe40008ffe4ff */
[----:B------:R-:W-:Y:S01]  /*17f0*/  UIADD3.X UR21, UPT, UPT, URZ, UR23, URZ, UP0, !UPT ;  /* 0x00000017ff157290 */ /* 0x000fe200087fe4ff */
[----:B-1----:R-:W-:Y:S01]  /*1800*/  SHF.L.U32 R2, R15, 0x1f, RZ ;  /* 0x0000001f0f027819 */ /* 0x002fe200000006ff */
[----:B------:R-:W-:Y:S01]  /*1810*/  UMOV UR18, 0x0 ;  /* 0x0000000000127882 */ /* 0x000fe20000000000 */
[----:B------:R-:W-:Y:S01]  /*1820*/  UMOV UR19, 0x10000000 ;  /* 0x1000000000137882 */ /* 0x000fe20000000000 */
[----:B------:R-:W-:Y:S01]  /*1830*/  UMOV UR12, UR36 ;  /* 0x00000024000c7c82 */ /* 0x000fe20008000000 */
[----:B------:R1:W1:Y:S01]  /*1840*/  SYNCS.PHASECHK.TRANS64.TRYWAIT P0, [UR8+0x18], R2 ;  /* 0x00001802ff0075a7 */ /* 0x0002620008001108 */
[----:B------:R-:W-:Y:S01]  /*1850*/  ULEA UR8, UR17, UR4, 0xb ;  /* 0x0000000411087291 */ /* 0x000fe2000f8e58ff */
[----:B------:R-:W-:Y:S01]  /*1860*/  UMOV UR9, UR33 ;  /* 0x0000002100097c82 */ /* 0x000fe20008000000 */
[----:B------:R-:W-:-:S02]  /*1870*/  UMOV UR10, UR34 ;  /* 0x00000022000a7c82 */ /* 0x000fc40008000000 */
[----:B------:R-:W-:Y:S02]  /*1880*/  UIADD3 UR32, UPT, UPT, UR8, 0x2400, URZ ;  /* 0x0000240008207890 */ /* 0x000fe4000fffe0ff */
[----:B------:R-:W-:Y:S02]  /*1890*/  UIADD3 UR8, UPT, UPT, UR8, 0x3c00, URZ ;  /* 0x00003c0008087890 */ /* 0x000fe4000fffe0ff */
[----:B------:R-:W-:Y:S01]  /*18a0*/  UIADD3 UR16, UPT, UPT, UR16, 0x1, URZ ;  /* 0x0000000110107890 */ /* 0x000fe2000fffe0ff */
[----:B------:R-:W-:Y:S01]  /*18b0*/  UMOV UR24, UR5 ;  /* 0x0000000500187c82 */ /* 0x000fe20008000000 */
[----:B------:R-:W-:Y:S02]  /*18c0*/  UMOV UR17, UR6 ;  /* 0x0000000600117c82 */ /* 0x000fe40008000000 */
[----:B------:R-:W-:Y:S01]  /*18d0*/  UISETP.NE.AND UP0, UPT, UR16, UR5, UPT ;  /* 0x000000051000728c */ /* 0x000fe2000bf05270 */
[----:B------:R1:W-:Y:S02]  /*18e0*/  UTMALDG.3D [UR32], [UR26], desc[UR18] ;  /* 0x000012201a0075b4 */ /* 0x0003e40008011000 */
[----:B------:R1:W-:Y:S06]  /*18f0*/  UTMALDG.3D [UR8], [UR20], desc[UR18] ;  /* 0x00001208140075b4 */ /* 0x0003ec0008011000 */
[----:B------:R-:W-:Y:S05]  /*1900*/  BRA.U UP0, `(.L_x_25) ;  /* 0xfffffffd00647547 */ /* 0x000fea000b83ffff */
.L_x_20:
[----:B-1----:R-:W-:Y:S01]  /*1910*/  ULEA UR8, UR6, UR4, 0x3 ;  /* 0x0000000406087291 */ /* 0x002fe2000f8e18ff */
[----:B------:R-:W-:Y:S01]  /*1920*/  SHF.L.U32 R2, R15, 0x1f, RZ ;  /* 0x0000001f0f027819 */ /* 0x000fe200000006ff */
[----:B------:R-:W-:Y:S01]  /*1930*/  @!P1 SYNCS.ARRIVE.TRANS64.A1T0 RZ, [UR4+0x48], RZ ;  /* 0x000048ffffff99a7 */ /* 0x000fe20008100004 */
[----:B------:R-:W-:-:S06]  /*1940*/  UISETP.GT.AND UP0, UPT, UR15, UR14, UPT ;  /* 0x0000000e0f00728c */ /* 0x000fcc000bf04270 */
[----:B--2---:R1:W2:Y:S03]  /*1950*/  SYNCS.PHASECHK.TRANS64.TRYWAIT P0, [UR8+0x18], R2 ;  /* 0x00001802ff0075a7 */ /* 0x0042a60008001108 */
[----:B------:R-:W-:Y:S05]  /*1960*/  BRA.U !UP0, `(.L_x_26) ;  /* 0x0000000108a87547 */ /* 0x000fea000b800000 */
[----:B------:R-:W-:Y:S01]  /*1970*/  UIADD3 UR21, UPT, UPT, UR7, UR24, URZ ;  /* 0x0000001807157290 */ /* 0x000fe2000fffe0ff */
[----:B------:R-:W-:-:S11]  /*1980*/  UMOV UR25, UR6 ;  /* 0x0000000600197c82 */ /* 0x000fd60008000000 */
.L_x_31:
[----:B-1----:R-:W-:Y:S01]  /*1990*/  ULEA UR17, UR25, UR4, 0x3 ;  /* 0x0000000419117291 */ /* 0x002fe2000f8e18ff */
[----:B--2---:R-:W-:Y:S01]  /*19a0*/  @!P5 MOV R3, 0x1000 ;  /* 0x000010000003d802 */ /* 0x004fe20000000f00 */
[----:B--2---:R-:W-:Y:S10]  /*19b0*/  @P0 BRA `(.L_x_27) ;  /* 0x00000000000c0947 */ /* 0x004ff40003800000 */
[----:B------:R-:W-:-:S04]  /*19c0*/  SHF.L.U32 R5, R15, 0x1f, RZ ;  /* 0x0000001f0f057819 */ /* 0x000fc800000006ff */
[----:B------:R-:W2:Y:S02]  /*19d0*/  SYNCS.PHASECHK.TRANS64.TRYWAIT P0, [UR17+0x18], R5 ;  /* 0x00001805ff0075a7 */ /* 0x000ea40008001111 */
[----:B--2---:R-:W-:Y:S05]  /*19e0*/  @!P0 BRA `(.L_x_28) ;  /* 0x0000004400888947 */ /* 0x004fea0003800000 */
.L_x_27:
[----:B------:R2:W-:Y:S01]  /*19f0*/  @!P5 SYNCS.ARRIVE.TRANS64 RZ, [UR17], R3 ;  /* 0x00000003ffffd9a7 */ /* 0x0005e20008000011 */
[----:B------:R-:W-:Y:S04]  /*1a00*/  BSSY.RECONVERGENT B0, `(.L_x_29) ;  /* 0x0000003000007945 */ /* 0x000fe80003800200 */
[----:B------:R-:W-:Y:S05]  /*1a10*/  @P4 BRA `(.L_x_30) ;  /* 0x0000000000044947 */ /* 0x000fea0003800000 */
[----:B------:R-:W-:Y:S05]  /*1a20*/  BPT.TRAP 0x1 ;  /* 0x000000040000795c */ /* 0x000fea0000300000 */
.L_x_30:
[----:B------:R-:W-:Y:S05]  /*1a30*/  BSYNC.RECONVERGENT B0 ;  /* 0x0000000000007941 */ /* 0x000fea0003800200 */
.L_x_29:
        /* <DEDUP_REMOVED lines=20> */
[----:B------:R-:W-:Y:S01]  /*1b80*/  UIADD3 UR8, UPT, UPT, UR8, 0x3c00, URZ ;  /* 0x00003c0008087890 */ /* 0x000fe2000fffe0ff */
[----:B------:R-:W-:Y:S01]  /*1b90*/  UMOV UR9, UR17 ;  /* 0x0000001100097c82 */ /* 0x000fe20008000000 */
[----:B------:R-:W-:Y:S01]  /*1ba0*/  UMOV UR10, UR18 ;  /* 0x00000012000a7c82 */ /* 0x000fe20008000000 */
[----:B------:R-:W-:Y:S01]  /*1bb0*/  UIADD3 UR24, UPT, UPT, UR24, 0x1, URZ ;  /* 0x0000000118187890 */ /* 0x000fe2000fffe0ff */
[----:B------:R-:W-:-:S03]  /*1bc0*/  UMOV UR25, UR6 ;  /* 0x0000000600197c82 */ /* 0x000fc60008000000 */
[----:B------:R1:W-:Y:S01]  /*1bd0*/  UTMALDG.3D [UR16], [UR30], desc[UR26] ;  /* 0x00001a101e0075b4 */ /* 0x0003e20008011000 */
[----:B------:R-:W-:Y:S01]  /*1be0*/  UISETP.NE.AND UP0, UPT, UR24, UR21, UPT ;  /* 0x000000151800728c */ /* 0x000fe2000bf05270 */
[----:B------:R1:W-:Y:S08]  /*1bf0*/  UTMALDG.3D [UR8], [UR28], desc[UR26] ;  /* 0x00001a081c0075b4 */ /* 0x0003f00008011000 */
[----:B------:R-:W-:Y:S05]  /*1c00*/  BRA.U UP0, `(.L_x_31) ;  /* 0xfffffffd00607547 */ /* 0x000fea000b83ffff */
.L_x_26:
[C---:B-1----:R-:W-:Y:S01]  /*1c10*/  LEA R2, R14.reuse, UR4, 0x3 ;  /* 0x000000040e027c11 */ /* 0x042fe2000f8e18ff */
[----:B------:R-:W-:Y:S01]  /*1c20*/  NOP ;  /* 0x0000000000007918 */ /* 0x000fe20000000000 */
[----:B--2---:R-:W-:Y:S02]  /*1c30*/  SHF.L.U32 R3, R13, 0x1f, RZ ;  /* 0x0000001f0d037819 */ /* 0x004fe400000006ff */
[----:B------:R-:W-:Y:S02]  /*1c40*/  LEA R4, R14, UR4, 0x4 ;  /* 0x000000040e047c11 */ /* 0x000fe4000f8e20ff */
[----:B------:R-:W1:Y:S02]  /*1c50*/  SYNCS.PHASECHK.TRANS64.TRYWAIT P0, [R2+URZ+0x50], R3 ;  /* 0x00005003020075a7 */ /* 0x000e6400080011ff */
[----:B-1----:R-:W-:Y:S05]  /*1c60*/  @!P0 BRA `(.L_x_32) ;  /* 0x0000004400008947 */ /* 0x002fea0003800000 */
.L_x_97:
[----:B------:R-:W2:Y:S01]  /*1c70*/  LDS.128 R4, [R4+0xe0] ;  /* 0x0000e00004047984 */ /* 0x000ea20000000c00 */
[----:B---3--:R-:W-:Y:S01]  /*1c80*/  ISETP.GE.AND P0, PT, R40, 0x1, PT ;  /* 0x000000012800780c */ /* 0x008fe20003f06270 */
[----:B-1----:R-:W-:Y:S01]  /*1c90*/  VIADD R2, R2, 0x60 ;  /* 0x0000006002027836 */ /* 0x002fe20000000000 */
[----:B------:R-:W-:Y:S01]  /*1ca0*/  @!PT LDS RZ, [RZ] ;  /* 0x00000000fffff984 */ /* 0x000fe20000000800 */
[----:B------:R-:W-:Y:S01]  /*1cb0*/  @!PT LDS RZ, [RZ] ;  /* 0x00000000fffff984 */ /* 0x000fe20000000800 */
[----:B------:R-:W-:Y:S01]  /*1cc0*/  @!PT LDS RZ, [RZ] ;  /* 0x00000000fffff984 */ /* 0x000fe20000000800 */
[----:B------:R-:W-:Y:S01]  /*1cd0*/  @!PT LDS RZ, [RZ] ;  /* 0x00000000fffff984 */ /* 0x000fe20000000800 */
[----:B------:R1:W-:Y:S06]  /*1ce0*/  MEMBAR.ALL.CTA ;  /* 0x0000000000007992 */ /* 0x0003ec0000008000 */
[----:B-1----:R-:W1:Y:S01]  /*1cf0*/  FENCE.VIEW.ASYNC.S ;  /* 0x00000000000073c6 */ /* 0x002e620000000000 */
[----:B------:R-:W-:-:S04]  /*1d00*/  PRMT R2, RZ, 0x654, R2 ;  /* 0x00000654ff027816 */ /* 0x000fc80000000002 */
[----:B-1----:R1:W-:Y:S01]  /*1d10*/  SYNCS.ARRIVE.TRANS64.RED.A1T0 RZ, [R2+URZ], RZ ;  /* 0x000000ff02ff79a7 */ /* 0x0023e200081004ff */
[----:B--2---:R-:W-:-:S13]  /*1d20*/  LOP3.LUT P2, RZ, R6, 0x1, RZ, 0xc0, !PT ;  /* 0x0000000106ff7812 */ /* 0x004fda000784c0ff */
[----:B------:R-:W-:Y:S01]  /*1d30*/  @P2 SHF.R.U32.HI R3, RZ, 0x10, R5 ;  /* 0x00000010ff032819 */ /* 0x000fe20000011605 */
[----:B------:R-:W-:Y:S01]  /*1d40*/  VOTEU.ANY UP0, P2 ;  /* 0x0000000000ff7886 */ /* 0x000fe20001000100 */
[----:B------:R-:W-:Y:S02]  /*1d50*/  @P2 MOV R11, R4 ;  /* 0x00000004000b2202 */ /* 0x000fe40000000f00 */
[----:B------:R-:W-:Y:S02]  /*1d60*/  @P2 R2UR.BROADCAST UR8, R3 ;  /* 0x00000000030822ca */ /* 0x000fe400008e0000 */
[----:B------:R-:W-:-:S11]  /*1d70*/  @P2 LOP3.LUT R8, R5, 0xffff, RZ, 0xc0, !PT ;  /* 0x0000ffff05082812 */ /* 0x000fd600078ec0ff */
[----:B------:R-:W-:Y:S01]  /*1d80*/  @UP0 UMOV UR36, UR8 ;  /* 0x0000000800240c82 */ /* 0x000fe20008000000 */
[----:B-1----:R-:W-:Y:S05]  /*1d90*/  @!P0 BRA `(.L_x_33) ;  /* 0x0000000000b88947 */ /* 0x002fea0003800000 */
[----:B------:R-:W4:Y:S01]  /*1da0*/  LDC.64 R4, c[0x0][0xb18] ;  /* 0x0002c600ff047b82 */ /* 0x000f220000000a00 */
[----:B------:R-:W-:-:S07]  /*1db0*/  ISETP.NE.AND P3, PT, R40, 0x1, PT ;  /* 0x000000012800780c */ /* 0x000fce0003f65270 */
[----:B------:R-:W1:Y:S08]  /*1dc0*/  LDC.64 R6, c[0x0][0xb10] ;  /* 0x0002c400ff067b82 */ /* 0x000e700000000a00 */
[----:B------:R-:W2:Y:S08]  /*1dd0*/  LDC R16, c[0x0][0xb20] ;  /* 0x0002c800ff107b82 */ /* 0x000eb00000000800 */
[----:B------:R-:W3:Y:S01]  /*1de0*/  LDC R18, c[0x0][0xb0c] ;  /* 0x0002c300ff127b82 */ /* 0x000ee20000000800 */
[----:B----4-:R-:W-:Y:S01]  /*1df0*/  IMAD.HI.U32 R17, R0, R5, RZ ;  /* 0x0000000500117227 */ /* 0x010fe200078e00ff */
[----:B------:R-:W-:-:S03]  /*1e00*/  ISETP.NE.AND P0, PT, R4, 0x1, PT ;  /* 0x000000010400780c */ /* 0x000fc60003f05270 */
[----:B------:R-:W-:-:S03]  /*1e10*/  IMAD.HI.U32 R5, R8, R5, RZ ;  /* 0x0000000508057227 */ /* 0x000fc600078e00ff */
[----:B------:R-:W4:Y:S01]  /*1e20*/  LDC.64 R2, c[0x0][0xb28] ;  /* 0x0002ca00ff027b82 */ /* 0x000f220000000a00 */
[----:B-1----:R-:W-:-:S04]  /*1e30*/  IMAD.HI.U32 R20, R9, R6, RZ ;  /* 0x0000000609147227 */ /* 0x002fc800078e00ff */
[----:B------:R-:W-:Y:S01]  /*1e40*/  IMAD.HI.U32 R22, R11, R6, RZ ;  /* 0x000000060b167227 */ /* 0x000fe200078e00ff */
[----:B------:R-:W-:Y:S02]  /*1e50*/  SHF.R.U32.HI R20, RZ, R7, R20 ;  /* 0x00000007ff147219 */ /* 0x000fe40000011614 */
[-C--:B--2---:R-:W-:Y:S02]  /*1e60*/  SHF.R.U32.HI R17, RZ, R16.reuse, R17 ;  /* 0x00000010ff117219 */ /* 0x084fe40000011611 */
[----:B------:R-:W-:Y:S02]  /*1e70*/  SHF.R.U32.HI R5, RZ, R16, R5 ;  /* 0x00000010ff057219 */ /* 0x000fe40000011605 */
[----:B------:R-:W-:Y:S02]  /*1e80*/  SEL R17, R0, R17, !P0 ;  /* 0x0000001100117207 */ /* 0x000fe40004000000 */
[----:B------:R-:W-:Y:S02]  /*1e90*/  SHF.R.U32.HI R22, RZ, R7, R22 ;  /* 0x00000007ff167219 */ /* 0x000fe40000011616 */
[----:B---3--:R-:W-:-:S02]  /*1ea0*/  ISETP.NE.AND P1, PT, R18, 0x1, PT ;  /* 0x000000011200780c */ /* 0x008fc40003f25270 */
[----:B------:R-:W-:Y:S02]  /*1eb0*/  SEL R5, R8, R5, !P0 ;  /* 0x0000000508057207 */ /* 0x000fe40004000000 */
[----:B------:R-:W-:Y:S02]  /*1ec0*/  SEL R19, R9, R20, !P1 ;  /* 0x0000001409137207 */ /* 0x000fe40004800000 */
[----:B------:R-:W-:Y:S01]  /*1ed0*/  SEL R7, R11, R22, !P1 ;  /* 0x000000160b077207 */ /* 0x000fe20004800000 */
[----:B----4-:R-:W-:-:S04]  /*1ee0*/  IMAD.HI.U32 R20, R17, R2, RZ ;  /* 0x0000000211147227 */ /* 0x010fc800078e00ff */
[----:B------:R-:W-:Y:S01]  /*1ef0*/  IMAD.HI.U32 R6, R19, R2, RZ ;  /* 0x0000000213067227 */ /* 0x000fe200078e00ff */
[----:B------:R-:W-:-:S04]  /*1f00*/  @P3 SHF.R.U32.HI R17, RZ, R3, R20 ;  /* 0x00000003ff113219 */ /* 0x000fc80000011614 */
[----:B------:R-:W-:Y:S01]  /*1f10*/  @P3 SHF.R.U32.HI R19, RZ, R3, R6 ;  /* 0x00000003ff133219 */ /* 0x000fe20000011606 */
[----:B------:R-:W-:-:S04]  /*1f20*/  IMAD R17, R40, R17, RZ ;  /* 0x0000001128117224 */ /* 0x000fc800078e02ff */
[----:B------:R-:W-:Y:S01]  /*1f30*/  IMAD R6, R40, R19, RZ ;  /* 0x0000001328067224 */ /* 0x000fe200078e02ff */
[C---:B------:R-:W-:Y:S02]  /*1f40*/  ISETP.GE.AND P0, PT, R5.reuse, R17, PT ;  /* 0x000000110500720c */ /* 0x040fe40003f06270 */
[----:B------:R-:W-:Y:S02]  /*1f50*/  IADD3 R17, PT, PT, -R5, RZ, RZ ;  /* 0x000000ff05117210 */ /* 0x000fe40007ffe1ff */
[----:B------:R-:W-:Y:S01]  /*1f60*/  ISETP.GE.OR P0, PT, R7, R6, P0 ;  /* 0x000000060700720c */ /* 0x000fe20000706670 */
[----:B------:R-:W-:-:S04]  /*1f70*/  IMAD.HI.U32 R6, R5, R2, RZ ;  /* 0x0000000205067227 */ /* 0x000fc800078e00ff */
[----:B------:R-:W-:Y:S01]  /*1f80*/  IMAD R8, R4, R17, R8 ;  /* 0x0000001104087224 */ /* 0x000fe200078e0208 */
[----:B------:R-:W-:-:S04]  /*1f90*/  SHF.R.U32.HI R6, RZ, R3, R6 ;  /* 0x00000003ff067219 */ /* 0x000fc80000011606 */
[----:B------:R-:W-:-:S03]  /*1fa0*/  SEL R6, R5, R6, !P3 ;  /* 0x0000000605067207 */ /* 0x000fc60005800000 */
[----:B------:R-:W-:-:S04]  /*1fb0*/  @!P0 IMAD.HI.U32 R16, R7, R2, RZ ;  /* 0x0000000207108227 */ /* 0x000fc800078e00ff */
[----:B------:R-:W-:Y:S01]  /*1fc0*/  IMAD.MOV R2, RZ, RZ, -R6 ;  /* 0x000000ffff027224 */ /* 0x000fe200078e0a06 */
[----:B------:R-:W-:-:S03]  /*1fd0*/  @!P0 SHF.R.U32.HI R16, RZ, R3, R16 ;  /* 0x00000003ff108219 */ /* 0x000fc60000011610 */
[----:B------:R-:W-:Y:S01]  /*1fe0*/  IMAD R2, R40, R2, R5 ;  /* 0x0000000228027224 */ /* 0x000fe200078e0205 */
[----:B------:R-:W-:-:S05]  /*1ff0*/  @!P0 SEL R3, R7, R16, !P3 ;  /* 0x0000001007038207 */ /* 0x000fca0005800000 */
[--C-:B------:R-:W-:Y:S02]  /*2000*/  @!P0 IMAD.IADD R6, R6, 0x1, -R3.reuse ;  /* 0x0000000106068824 */ /* 0x100fe400078e0a03 */
[----:B------:R-:W-:Y:S01]  /*2010*/  @!P0 IMAD R3, R2, R19, R3 ;  /* 0x0000001302038224 */ /* 0x000fe200078e0203 */
[----:B------:R-:W-:Y:S01]  /*2020*/  IADD3 R2, PT, PT, -R7, RZ, RZ ;  /* 0x000000ff07027210 */ /* 0x000fe20007ffe1ff */
[----:B------:R-:W-:Y:S02]  /*2030*/  @!P0 IMAD R5, R40, R6, R7 ;  /* 0x0000000628058224 */ /* 0x000fe400078e0207 */
[----:B------:R-:W-:Y:S02]  /*2040*/  @!P0 IMAD.MOV.U32 R7, RZ, RZ, R3 ;  /* 0x000000ffff078224 */ /* 0x000fe400078e0003 */
[----:B------:R-:W-:Y:S02]  /*2050*/  IMAD R2, R18, R2, R11 ;  /* 0x0000000212027224 */ /* 0x000fe400078e020b */
[----:B------:R-:W-:-:S02]  /*2060*/  IMAD R8, R5, R4, R8 ;  /* 0x0000000405087224 */ /* 0x000fc400078e0208 */
[----:B------:R-:W-:Y:S02]  /*2070*/  IMAD R11, R7, R18, R2 ;  /* 0x00000012070b7224 */ /* 0x000fe400078e0202 */
.L_x_33:
[----:B------:R-:W1:Y:S02]  /*2080*/  LDCU UR8, c[0x0][0xb30] ;  /* 0x00016600ff0877ac */ /* 0x000e640008000800 */
[----:B-1----:R-:W-:-:S09]  /*2090*/  UISETP.NE.AND UP0, UPT, UR8, 0x1, UPT ;  /* 0x000000010800788c */ /* 0x002fd2000bf05270 */
[----:B------:R-:W-:Y:S05]  /*20a0*/  BRA.U UP0, `(.L_x_34) ;  /* 0x0000000100407547 */ /* 0x000fea000b800000 */
[----:B------:R-:W1:Y:S08]  /*20b0*/  LDC.64 R4, c[0x0][0xb10] ;  /* 0x0002c400ff047b82 */ /* 0x000e700000000a00 */
[----:B------:R-:W2:Y:S08]  /*20c0*/  LDC.64 R2, c[0x0][0xb18] ;  /* 0x0002c600ff027b82 */ /* 0x000eb00000000a00 */
[----:B------:R-:W3:Y:S08]  /*20d0*/  LDC R6, c[0x0][0xb20] ;  /* 0x0002c800ff067b82 */ /* 0x000ef00000000800 */
[----:B------:R-:W4:Y:S01]  /*20e0*/  LDC R16, c[0x0][0xb0c] ;  /* 0x0002c300ff107b82 */ /* 0x000f220000000800 */
[----:B-1----:R-:W-:-:S05]  /*20f0*/  IMAD.HI.U32 R4, R11, R4, RZ ;  /* 0x000000040b047227 */ /* 0x002fca00078e00ff */
[----:B------:R-:W-:Y:S01]  /*2100*/  SHF.R.U32.HI R4, RZ, R5, R4 ;  /* 0x00000005ff047219 */ /* 0x000fe20000011604 */
[----:B--2---:R-:W-:Y:S01]  /*2110*/  IMAD.HI.U32 R3, R8, R3, RZ ;  /* 0x0000000308037227 */ /* 0x004fe200078e00ff */
[----:B------:R-:W-:-:S04]  /*2120*/  ISETP.NE.AND P0, PT, R2, 0x1, PT ;  /* 0x000000010200780c */ /* 0x000fc80003f05270 */
[----:B---3--:R-:W-:-:S04]  /*2130*/  SHF.R.U32.HI R3, RZ, R6, R3 ;  /* 0x00000006ff037219 */ /* 0x008fc80000011603 */
[----:B------:R-:W-:Y:S02]  /*2140*/  SEL R3, R8, R3, !P0 ;  /* 0x0000000308037207 */ /* 0x000fe40004000000 */
[----:B----4-:R-:W-:-:S04]  /*2150*/  ISETP.NE.AND P1, PT, R16, 0x1, PT ;  /* 0x000000011000780c */ /* 0x010fc80003f25270 */
[----:B------:R-:W-:-:S05]  /*2160*/  SEL R4, R11, R4, !P1 ;  /* 0x000000040b047207 */ /* 0x000fca0004800000 */
[----:B------:R-:W-:Y:S02]  /*2170*/  IMAD.IADD R5, R3, 0x1, -R4 ;  /* 0x0000000103057824 */ /* 0x000fe400078e0a04 */
[----:B------:R-:W-:Y:S02]  /*2180*/  IMAD.IADD R3, R4, 0x1, -R3 ;  /* 0x0000000104037824 */ /* 0x000fe400078e0a03 */
[----:B------:R-:W-:Y:S02]  /*2190*/  IMAD R11, R5, R16, R11 ;  /* 0x00000010050b7224 */ /* 0x000fe400078e020b */
[----:B------:R-:W-:-:S07]  /*21a0*/  IMAD R8, R3, R2, R8 ;  /* 0x0000000203087224 */ /* 0x000fce00078e0208 */
.L_x_34:
[----:B------:R-:W-:Y:S01]  /*21b0*/  VIADD R14, R14, 0x1 ;  /* 0x000000010e0e7836 */ /* 0x000fe20000000000 */
[----:B------:R-:W-:Y:S01]  /*21c0*/  PLOP3.LUT P1, PT, PT, PT, PT, 0x80, 0x8 ;  /* 0x000000000008781c */ /* 0x000fe20003f2f070 */
[----:B------:R-:W-:Y:S02]  /*21d0*/  IMAD.IADD R97, R11, 0x1, R90 ;  /* 0x000000010b617824 */ /* 0x000fe400078e025a */
[----:B------:R-:W-:Y:S01]  /*21e0*/  IMAD.IADD R91, R8, 0x1, R79 ;  /* 0x00000001085b7824 */ /* 0x000fe200078e024f */
[----:B------:R-:W-:-:S04]  /*21f0*/  ISETP.NE.AND P0, PT, R14, 0x2, PT ;  /* 0x000000020e00780c */ /* 0x000fc80003f05270 */
[----:B------:R-:W-:Y:S02]  /*2200*/  SEL R2, RZ, 0x1, P0 ;  /* 0x00000001ff027807 */ /* 0x000fe40000000000 */
[----:B------:R-:W-:Y:S02]  /*2210*/  SEL R14, R14, RZ, P0 ;  /* 0x000000ff0e0e7207 */ /* 0x000fe40000000000 */
[----:B------:R-:W-:Y:S01]  /*2220*/  LOP3.LUT R13, R13, R2, RZ, 0x3c, !PT ;  /* 0x000000020d0d7212 */ /* 0x000fe200078e3cff */
[----:B------:R-:W-:Y:S06]  /*2230*/  @P2 BRA `(.L_x_35) ;  /* 0xfffffff000a02947 */ /* 0x000fec000383ffff */
[----:B------:R-:W-:Y:S01]  /*2240*/  UIADD3 UR4, UPT, UPT, UR4, 0x18, URZ ;  /* 0x0000001804047890 */ /* 0x000fe2000fffe0ff */
[----:B------:R-:W-:-:S03]  /*2250*/  SHF.L.U32 R3, R15, 0x1f, RZ ;  /* 0x0000001f0f037819 */ /* 0x000fc600000006ff */
[----:B------:R-:W-:-:S09]  /*2260*/  ULEA UR5, UR6, UR4, 0x3 ;  /* 0x0000000406057291 */ /* 0x000fd2000f8e18ff */
[----:B------:R-:W1:Y:S02]  /*2270*/  SYNCS.PHASECHK.TRANS64.TRYWAIT P0, [UR5], R3 ;  /* 0x00000003ff0075a7 */ /* 0x000e640008001105 */
[----:B-1----:R-:W-:Y:S05]  /*2280*/  @!P0 BRA `(.L_x_36) ;  /* 0x0000003c008c8947 */ /* 0x002fea0003800000 */
.L_x_99:
[----:B------:R-:W-:-:S04]  /*2290*/  UIADD3 UR6, UPT, UPT, UR6, 0x1, URZ ;  /* 0x0000000106067890 */ /* 0x000fc8000fffe0ff */
[----:B------:R-:W-:-:S04]  /*22a0*/  UISETP.NE.AND UP0, UPT, UR6, 0x3, UPT ;  /* 0x000000030600788c */ /* 0x000fc8000bf05270 */
[----:B------:R-:W-:Y:S02]  /*22b0*/  USEL UR7, URZ, 0x1, UP0 ;  /* 0x00000001ff077887 */ /* 0x000fe40008000000 */
[----:B------:R-:W-:-:S04]  /*22c0*/  USEL UR6, UR6, URZ, UP0 ;  /* 0x000000ff06067287 */ /* 0x000fc80008000000 */
[----:B------:R-:W-:Y:S01]  /*22d0*/  ULEA UR5, UR6, UR4, 0x3 ;  /* 0x0000000406057291 */ /* 0x000fe2000f8e18ff */
[----:B------:R-:W-:-:S04]  /*22e0*/  LOP3.LUT R15, R15, UR7, RZ, 0x3c, !PT ;  /* 0x000000070f0f7c12 */ /* 0x000fc8000f8e3cff */
[----:B-1----:R-:W-:-:S04]  /*22f0*/  SHF.L.U32 R3, R15, 0x1f, RZ ;  /* 0x0000001f0f037819 */ /* 0x002fc800000006ff */
[----:B------:R-:W1:Y:S02]  /*2300*/  SYNCS.PHASECHK.TRANS64.TRYWAIT P0, [UR5], R3 ;  /* 0x00000003ff0075a7 */ /* 0x000e640008001105 */
[----:B-1----:R-:W-:Y:S05]  /*2310*/  @!P0 BRA `(.L_x_37) ;  /* 0x0000003c00808947 */ /* 0x002fea0003800000 */
.L_x_101:
[----:B------:R-:W-:-:S04]  /*2320*/  UIADD3 UR6, UPT, UPT, UR6, 0x1, URZ ;  /* 0x0000000106067890 */ /* 0x000fc8000fffe0ff */
[----:B------:R-:W-:-:S04]  /*2330*/  UISETP.NE.AND UP0, UPT, UR6, 0x3, UPT ;  /* 0x000000030600788c */ /* 0x000fc8000bf05270 */
[----:B------:R-:W-:Y:S02]  /*2340*/  USEL UR5, URZ, 0x1, UP0 ;  /* 0x00000001ff057887 */ /* 0x000fe40008000000 */
[----:B------:R-:W-:-:S04]  /*2350*/  USEL UR6, UR6, URZ, UP0 ;  /* 0x000000ff06067287 */ /* 0x000fc80008000000 */
[----:B------:R-:W-:Y:S01]  /*2360*/  ULEA UR6, UR6, UR4, 0x3 ;  /* 0x0000000406067291 */ /* 0x000fe2000f8e18ff */
[----:B-1----:R-:W-:-:S04]  /*2370*/  LOP3.LUT R3, R15, UR5, RZ, 0x3c, !PT ;  /* 0x000000050f037c12 */ /* 0x002fc8000f8e3cff */
[----:B------:R-:W-:Y:S01]  /*2380*/  SHF.L.U32 R3, R3, 0x1f, RZ ;  /* 0x0000001f03037819 */ /* 0x000fe200000006ff */
[----:B----4-:R-:W-:-:S07]  /*2390*/  IMAD.U32 R0, RZ, RZ, UR6 ;  /* 0x00000006ff007e24 */ /* 0x010fce000f8e00ff */
.L_x_38:
[----:B-1----:R1:W2:Y:S02]  /*23a0*/  SYNCS.PHASECHK.TRANS64.TRYWAIT P0, [R0+URZ], R3 ;  /* 0x00000003000075a7 */ /* 0x0022a400080011ff */
[----:B--2---:R-:W-:Y:S05]  /*23b0*/  @!P0 NANOSLEEP.SYNCS 0x989680 ;  /* 0x009896800000895d */ /* 0x004fea0003900000 */
[----:B------:R-:W2:Y:S02]  /*23c0*/  @!P0 SYNCS.PHASECHK.TRANS64 P0, [R0+URZ], R3 ;  /* 0x00000003000085a7 */ /* 0x000ea400080010ff */
[----:B--2---:R-:W-:Y:S05]  /*23d0*/  @P0 EXIT ;  /* 0x000000000000094d */ /* 0x004fea0003800000 */
[----:B------:R-:W-:Y:S05]  /*23e0*/  BRA `(.L_x_38) ;  /* 0xfffffffc00ec7947 */ /* 0x000fea000383ffff */
.L_x_17:
[----:B------:R-:W-:-:S04]  /*23f0*/  UISETP.NE.AND UP1, UPT, UR37, URZ, UPT ;  /* 0x000000ff2500728c */ /* 0x000fc8000bf25270 */
[----:B------:R-:W-:-:S09]  /*2400*/  UISETP.NE.OR UP1, UPT, UR8, 0x1, UP1 ;  /* 0x000000010800788c */ /* 0x000fd20008f25670 */
[----:B------:R-:W-:Y:S05]  /*2410*/  BRA.U UP1, `(.L_x_39) ;  /* 0x0000000501487547 */ /* 0x000fea000b800000 */
[----:B------:R-:W-:Y:S01]  /*2420*/  ISETP.NE.AND P2, PT, R2, RZ, PT ;  /* 0x000000ff0200720c */ /* 0x000fe20003f45270 */
[----:B------:R-:W-:Y:S01]  /*2430*/  IMAD.MOV.U32 R12, RZ, RZ, 0x1 ;  /* 0x00000001ff0c7424 */ /* 0x000fe200078e00ff */
[----:B------:R-:W-:Y:S02]  /*2440*/  CS2R R10, SRZ ;  /* 0x00000000000a7805 */ /* 0x000fe4000001ff00 */
[----:B------:R-:W-:Y:S01]  /*2450*/  CS2R R8, SRZ ;  /* 0x0000000000087805 */ /* 0x000fe2000001ff00 */
[----:B------:R-:W-:Y:S01]  /*2460*/  UMOV UR4, 0x400 ;  /* 0x0000040000047882 */ /* 0x000fe20000000000 */
[----:B------:R-:W-:Y:S01]  /*2470*/  UMOV UR6, URZ ;  /* 0x000000ff00067c82 */ /* 0x000fe20008000000 */
[----:B------:R-:W-:-:S12]  /*2480*/  ULEA UR37, UR37, UR4, 0x18 ;  /* 0x0000000425257291 */ /* 0x000fd8000f8ec0ff */
.L_x_43:
[----:B------:R-:W-:Y:S02]  /*2490*/  LEA R0, R8, UR37, 0x3 ;  /* 0x0000002508007c11 */ /* 0x000fe4000f8e18ff */
[----:B------:R-:W-:-:S03]  /*24a0*/  SHF.L.U32 R5, R9, 0x1f, RZ ;  /* 0x0000001f09057819 */ /* 0x000fc600000006ff */
[----:B------:R-:W-:Y:S01]  /*24b0*/  VIADD R4, R0, 0xc0 ;  /* 0x000000c000047836 */ /* 0x000fe20000000000 */
[----:B------:R-:W1:Y:S02]  /*24c0*/  SYNCS.PHASECHK.TRANS64.TRYWAIT P0, [R0+URZ+0xb0], R5 ;  /* 0x0000b005000075a7 */ /* 0x000e6400080011ff */
[----:B-1----:R-:W-:Y:S05]  /*24d0*/  @!P0 BRA `(.L_x_40) ;  /* 0x0000003c00288947 */ /* 0x002fea0003800000 */
.L_x_102:
[----:B------:R-:W-:Y:S01]  /*24e0*/  ULEA UR5, UR6, UR37, 0x3 ;  /* 0x0000002506057291 */ /* 0x000fe2000f8e18ff */
[----:B------:R-:W-:Y:S02]  /*24f0*/  PRMT R4, RZ, 0x654, R4 ;  /* 0x00000654ff047816 */ /* 0x000fe40000000004 */
[----:B-1----:R-:W-:Y:S01]  /*2500*/  SHF.L.U32 R5, R12, 0x1f, RZ ;  /* 0x0000001f0c057819 */ /* 0x002fe200000006ff */
[----:B------:R-:W-:Y:S01]  /*2510*/  UIADD3 UR4, UPT, UPT, UR5, 0x50, URZ ;  /* 0x0000005005047890 */ /* 0x000fe2000fffe0ff */
[----:B------:R1:W-:Y:S05]  /*2520*/  SYNCS.ARRIVE.TRANS64.RED.A1T0 RZ, [R4+URZ], RZ ;  /* 0x000000ff04ff79a7 */ /* 0x0003ea00081004ff */
[----:B------:R-:W-:Y:S01]  /*2530*/  IMAD.U32 R7, RZ, RZ, UR4 ;  /* 0x00000004ff077e24 */ /* 0x000fe2000f8e00ff */
[----:B------:R-:W2:Y:S04]  /*2540*/  SYNCS.PHASECHK.TRANS64.TRYWAIT P0, [UR5+0x60], R5 ;  /* 0x00006005ff0075a7 */ /* 0x000ea80008001105 */
[----:B------:R-:W-:Y:S01]  /*2550*/  PRMT R6, R2, 0x654, R7 ;  /* 0x0000065402067816 */ /* 0x000fe20000000007 */
[----:B-1----:R-:W-:Y:S01]  /*2560*/  @!P2 IMAD.MOV.U32 R4, RZ, RZ, 0x10 ;  /* 0x00000010ff04a424 */ /* 0x002fe200078e00ff */
[----:B--2---:R-:W-:Y:S06]  /*2570*/  @!P0 BRA `(.L_x_41) ;  /* 0x0000003c00148947 */ /* 0x004fec0003800000 */
.L_x_104:
[----:B------:R-:W-:Y:S01]  /*2580*/  ULEA UR4, UR6, UR37, 0x4 ;  /* 0x0000002506047291 */ /* 0x000fe2000f8e20ff */
[----:B------:R-:W-:Y:S01]  /*2590*/  SEL R3, R6, R3, !P2 ;  /* 0x0000000306037207 */ /* 0x000fe20005000000 */
[----:B------:R-:W-:Y:S01]  /*25a0*/  UIADD3 UR5, UPT, UPT, UR5, 0x50, URZ ;  /* 0x0000005005057890 */ /* 0x000fe2000fffe0ff */
[----:B-1----:R-:W-:Y:S01]  /*25b0*/  LEA R0, R11, UR37, 0x3 ;  /* 0x000000250b007c11 */ /* 0x002fe2000f8e18ff */
[----:B------:R-:W-:Y:S01]  /*25c0*/  UIADD3 UR4, UPT, UPT, UR4, 0xe0, URZ ;  /* 0x000000e004047890 */ /* 0x000fe2000fffe0ff */
[----:B------:R-:W-:Y:S01]  /*25d0*/  SHF.L.U32 R5, R10, 0x1f, RZ ;  /* 0x0000001f0a057819 */ /* 0x000fe200000006ff */
[----:B------:R1:W-:Y:S01]  /*25e0*/  @!P2 SYNCS.ARRIVE.TRANS64.RED RZ, [R3+URZ], R4 ;  /* 0x0000000403ffa9a7 */ /* 0x0003e200080004ff */
[----:B------:R-:W-:Y:S01]  /*25f0*/  UIADD3 UR6, UPT, UPT, UR6, 0x1, URZ ;  /* 0x0000000106067890 */ /* 0x000fe2000fffe0ff */
[----:B------:R-:W-:-:S03]  /*2600*/  VIADD R8, R8, 0x1 ;  /* 0x0000000108087836 */ /* 0x000fc60000000000 */
[----:B------:R-:W-:Y:S02]  /*2610*/  UISETP.NE.AND UP0, UPT, UR6, 0x2, UPT ;  /* 0x000000020600788c */ /* 0x000fe4000bf05270 */
[----:B------:R-:W-:Y:S06]  /*2620*/  UGETNEXTWORKID.BROADCAST [UR4], [UR5] ;  /* 0x00000000040073ca */ /* 0x000fec0008000100 */
[----:B------:R-:W-:Y:S01]  /*2630*/  USEL UR4, URZ, 0x1, UP0 ;  /* 0x00000001ff047887 */ /* 0x000fe20008000000 */
[----:B------:R-:W-:Y:S01]  /*2640*/  ISETP.NE.AND P0, PT, R8, 0x2, PT ;  /* 0x000000020800780c */ /* 0x000fe20003f05270 */
[----:B------:R-:W-:Y:S01]  /*2650*/  USEL UR6, UR6, URZ, UP0 ;  /* 0x000000ff06067287 */ /* 0x000fe20008000000 */
[----:B------:R-:W2:Y:S03]  /*2660*/  SYNCS.PHASECHK.TRANS64.TRYWAIT P1, [R0+URZ+0x50], R5 ;  /* 0x00005005000075a7 */ /* 0x000ea600080211ff */
[----:B------:R-:W-:Y:S01]  /*2670*/  LOP3.LUT R12, R12, UR4, RZ, 0x3c, !PT ;  /* 0x000000040c0c7c12 */ /* 0x000fe2000f8e3cff */
[----:B-12---:R-:W-:Y:S07]  /*2680*/  @!P1 BRA `(.L_x_42) ;  /* 0x0000003800e89947 */ /* 0x006fee0003800000 */
.L_x_105:
[C---:B------:R-:W-:Y:S01]  /*2690*/  LEA R4, R11.reuse, UR37, 0x4 ;  /* 0x000000250b047c11 */ /* 0x040fe2000f8e20ff */
[----:B-1----:R-:W-:Y:S01]  /*26a0*/  VIADD R0, R0, 0x60 ;  /* 0x0000006000007836 */ /* 0x002fe20000000000 */
[----:B------:R-:W-:Y:S01]  /*26b0*/  SEL R8, R8, RZ, P0 ;  /* 0x000000ff08087207 */ /* 0x000fe20000000000 */
[----:B------:R-:W-:-:S03]  /*26c0*/  VIADD R11, R11, 0x1 ;  /* 0x000000010b0b7836 */ /* 0x000fc60000000000 */
[----:B------:R-:W1:Y:S01]  /*26d0*/  LDS.128 R4, [R4+0xe0] ;  /* 0x0000e00004047984 */ /* 0x000e620000000c00 */
[----:B------:R-:W-:Y:S02]  /*26e0*/  PRMT R0, RZ, 0x654, R0 ;  /* 0x00000654ff007816 */ /* 0x000fe40000000000 */
[C---:B------:R-:W-:Y:S01]  /*26f0*/  ISETP.NE.AND P1, PT, R11.reuse, 0x2, PT ;  /* 0x000000020b00780c */ /* 0x040fe20003f25270 */
[----:B------:R-:W-:Y:S01]  /*2700*/  @!PT LDS RZ, [RZ] ;  /* 0x00000000fffff984 */ /* 0x000fe20000000800 */
[----:B------:R-:W-:Y:S01]  /*2710*/  @!PT LDS RZ, [RZ] ;  /* 0x00000000fffff984 */ /* 0x000fe20000000800 */
[----:B------:R-:W-:Y:S01]  /*2720*/  @!PT LDS RZ, [RZ] ;  /* 0x00000000fffff984 */ /* 0x000fe20000000800 */
[----:B------:R-:W-:Y:S01]  /*2730*/  @!PT LDS RZ, [RZ] ;  /* 0x00000000fffff984 */ /* 0x000fe20000000800 */
[----:B------:R2:W-:Y:S06]  /*2740*/  MEMBAR.ALL.CTA ;  /* 0x0000000000007992 */ /* 0x0005ec0000008000 */
[----:B--2---:R-:W2:Y:S01]  /*2750*/  FENCE.VIEW.ASYNC.S ;  /* 0x00000000000073c6 */ /* 0x004ea20000000000 */
[----:B------:R-:W-:Y:S01]  /*2760*/  SEL R11, R11, RZ, P1 ;  /* 0x000000ff0b0b7207 */ /* 0x000fe20000800000 */
[----:B--2---:R2:W-:Y:S01]  /*2770*/  SYNCS.ARRIVE.TRANS64.RED.A1T0 RZ, [R0+URZ], RZ ;  /* 0x000000ff00ff79a7 */ /* 0x0045e200081004ff */
[----:B-1----:R-:W-:-:S02]  /*2780*/  LOP3.LUT P3, RZ, R6, 0x1, RZ, 0xc0, !PT ;  /* 0x0000000106ff7812 */ /* 0x002fc4000786c0ff */
[----:B------:R-:W-:-:S04]  /*2790*/  SEL R5, RZ, 0x1, P1 ;  /* 0x00000001ff057807 */ /* 0x000fc80000800000 */
[----:B------:R-:W-:Y:S02]  /*27a0*/  LOP3.LUT R10, R10, R5, RZ, 0x3c, !PT ;  /* 0x000000050a0a7212 */ /* 0x000fe400078e3cff */
[----:B--2---:R-:W-:-:S04]  /*27b0*/  SEL R0, RZ, 0x1, P0 ;  /* 0x00000001ff007807 */ /* 0x004fc80000000000 */
[----:B------:R-:W-:Y:S01]  /*27c0*/  LOP3.LUT R9, R9, R0, RZ, 0x3c, !PT ;  /* 0x0000000009097212 */ /* 0x000fe200078e3cff */
[----:B------:R-:W-:Y:S06]  /*27d0*/  @P3 BRA `(.L_x_43) ;  /* 0xfffffffc002c3947 */ /* 0x000fec000383ffff */
[----:B------:R-:W-:Y:S01]  /*27e0*/  ULEA UR5, UR6, UR37, 0x3 ;  /* 0x0000002506057291 */ /* 0x000fe2000f8e18ff */
[----:B------:R-:W-:-:S08]  /*27f0*/  SHF.L.U32 R3, R12, 0x1f, RZ ;  /* 0x0000001f0c037819 */ /* 0x000fd000000006ff */
[----:B------:R-:W1:Y:S02]  /*2800*/  SYNCS.PHASECHK.TRANS64 P0, [UR5+0x60], R3 ;  /* 0x00006003ff0075a7 */ /* 0x000e640008001005 */
[----:B-1----:R-:W-:Y:S05]  /*2810*/  @P0 BRA `(.L_x_44) ;  /* 0x0000000000080947 */ /* 0x002fea0003800000 */
[----:B------:R-:W1:Y:S02]  /*2820*/  SYNCS.PHASECHK.TRANS64.TRYWAIT P0, [UR5+0x60], R3 ;  /* 0x00006003ff0075a7 */ /* 0x000e640008001105 */
[----:B-1----:R-:W-:Y:S05]  /*2830*/  @!P0 BRA `(.L_x_45) ;  /* 0x0000003800908947 */ /* 0x002fea0003800000 */
.L_x_44:
[----:B------:R-:W-:-:S04]  /*2840*/  UIADD3 UR4, UPT, UPT, UR6, 0x1, URZ ;  /* 0x0000000106047890 */ /* 0x000fc8000fffe0ff */
[----:B------:R-:W-:-:S04]  /*2850*/  UISETP.NE.AND UP0, UPT, UR4, 0x2, UPT ;  /* 0x000000020400788c */ /* 0x000fc8000bf05270 */
[----:B------:R-:W-:Y:S02]  /*2860*/  USEL UR7, URZ, 0x1, UP0 ;  /* 0x00000001ff077887 */ /* 0x000fe40008000000 */
[----:B------:R-:W-:-:S04]  /*2870*/  USEL UR4, UR4, URZ, UP0 ;  /* 0x000000ff04047287 */ /* 0x000fc80008000000 */
[----:B------:R-:W-:Y:S01]  /*2880*/  ULEA UR4, UR4, UR37, 0x3 ;  /* 0x0000002504047291 */ /* 0x000fe2000f8e18ff */
[----:B-1----:R-:W-:-:S04]  /*2890*/  LOP3.LUT R3, R12, UR7, RZ, 0x3c, !PT ;  /* 0x000000070c037c12 */ /* 0x002fc8000f8e3cff */
[----:B------:R-:W-:-:S04]  /*28a0*/  SHF.L.U32 R0, R3, 0x1f, RZ ;  /* 0x0000001f03007819 */ /* 0x000fc800000006ff */
[----:B------:R-:W1:Y:S02]  /*28b0*/  SYNCS.PHASECHK.TRANS64 P0, [UR4+0x60], R0 ;  /* 0x00006000ff0075a7 */ /* 0x000e640008001004 */
[----:B-1----:R-:W-:Y:S05]  /*28c0*/  @P0 EXIT ;  /* 0x000000000000094d */ /* 0x002fea0003800000 */
[----:B------:R-:W-:Y:S02]  /*28d0*/  SHF.L.U32 R3, R3, 0x1f, RZ ;  /* 0x0000001f03037819 */ /* 0x000fe400000006ff */
[----:B------:R-:W-:-:S07]  /*28e0*/  MOV R0, UR4 ;  /* 0x0000000400007c02 */ /* 0x000fce0008000f00 */
.L_x_46:
[----:B-1----:R1:W2:Y:S02]  /*28f0*/  SYNCS.PHASECHK.TRANS64.TRYWAIT P0, [R0+URZ+0x60], R3 ;  /* 0x00006003000075a7 */ /* 0x0022a400080011ff */
[----:B--2---:R-:W-:Y:S05]  /*2900*/  @!P0 NANOSLEEP.SYNCS 0x989680 ;  /* 0x009896800000895d */ /* 0x004fea0003900000 */
[----:B------:R-:W2:Y:S02]  /*2910*/  @!P0 SYNCS.PHASECHK.TRANS64 P0, [R0+URZ+0x60], R3 ;  /* 0x00006003000085a7 */ /* 0x000ea400080010ff */
[----:B--2---:R-:W-:Y:S05]  /*2920*/  @P0 EXIT ;  /* 0x000000000000094d */ /* 0x004fea0003800000 */
[----:B------:R-:W-:Y:S05]  /*2930*/  BRA `(.L_x_46) ;  /* 0xfffffffc00ec7947 */ /* 0x000fea000383ffff */
.L_x_39:
[----:B------:R-:W-:-:S09]  /*2940*/  UISETP.NE.AND UP1, UPT, UR8, URZ, UPT ;  /* 0x000000ff0800728c */ /* 0x000fd2000bf25270 */
[----:B------:R-:W-:Y:S05]  /*2950*/  BRA.U UP1, `(.L_x_47) ;  /* 0x0000000d01787547 */ /* 0x000fea000b800000 */
[----:B------:R-:W-:Y:S01]  /*2960*/  UMOV UR4, 0x40 ;  /* 0x0000004000047882 */ /* 0x000fe20000000000 */
[----:B------:R-:W-:Y:S01]  /*2970*/  NOP ;  /* 0x0000000000007918 */ /* 0x000fe20000000000 */
[----:B------:R-:W-:Y:S01]  /*2980*/  ULEA UR4, UR37, UR4, 0x18 ;  /* 0x0000000425047291 */ /* 0x000fe2000f8ec0ff */
[----:B------:R-:W-:Y:S02]  /*2990*/  UMOV UR5, 0x400 ;  /* 0x0000040000057882 */ /* 0x000fe40000000000 */
[----:B------:R-:W-:-:S06]  /*29a0*/  ULEA UR37, UR37, UR5, 0x18 ;  /* 0x0000000525257291 */ /* 0x000fcc000f8ec0ff */
[----:B------:R-:W1:Y:S02]  /*29b0*/  LDS.U8 R0, [UR4+0x1c] ;  /* 0x00001c04ff007984 */ /* 0x000e640008000000 */
[----:B-1----:R-:W-:-:S13]  /*29c0*/  ISETP.NE.AND P0, PT, R0, RZ, PT ;  /* 0x000000ff0000720c */ /* 0x002fda0003f05270 */
[----:B------:R-:W-:Y:S05]  /*29d0*/  @P0 BRA `(.L_x_48) ;  /* 0x0000000000580947 */ /* 0x000fea0003800000 */
[----:B------:R-:W-:-:S13]  /*29e0*/  ELECT P0, URZ, PT ;  /* 0x0000000000ff782f */ /* 0x000fda0003800000 */
[----:B------:R-:W-:Y:S05]  /*29f0*/  @!P0 BRA `(.L_x_49) ;  /* 0x0000000000608947 */ /* 0x000fea0003800000 */
[----:B------:R-:W-:Y:S01]  /*2a00*/  UMOV UR5, 0x10 ;  /* 0x0000001000057882 */ /* 0x000fe20000000000 */
[----:B------:R-:W-:Y:S01]  /*2a10*/  HFMA2 R0, -RZ, RZ, 0, 5.9604644775390625e-08 ;  /* 0x00000001ff007431 */ /* 0x000fe200000001ff */
[----:B------:R-:W-:-:S03]  /*2a20*/  MOV R2, 0xffff ;  /* 0x0000ffff00027802 */ /* 0x000fc60000000f00 */
[----:B------:R-:W-:Y:S04]  /*2a30*/  DEPBAR.LE SB1, 0x36 ;  /* 0x00009d800000791a */ /* 0x000fe80000000000 */
[----:B------:R-:W1:Y:S02]  /*2a40*/  UTCATOMSWS.FIND_AND_SET.ALIGN UP0, UR5, UR5 ;  /* 0x00000005000575e3 */ /* 0x000e640008000800 */
[----:B-1----:R-:W-:Y:S01]  /*2a50*/  MOV R3, UR5 ;  /* 0x0000000500037c02 */ /* 0x002fe20008000f00 */
[----:B------:R-:W-:Y:S06]  /*2a60*/  BRA.U UP0, `(.L_x_50) ;  /* 0x0000000100187547 */ /* 0x000fec000b800000 */
.L_x_51:
[----:B------:R-:W-:Y:S05]  /*2a70*/  NANOSLEEP 0x64 ;  /* 0x000000640000795d */ /* 0x000fea0003800000 */
[----:B------:R-:W-:-:S05]  /*2a80*/  UMOV UR5, 0x10 ;  /* 0x0000001000057882 */ /* 0x000fca0000000000 */
[----:B------:R-:W-:Y:S04]  /*2a90*/  DEPBAR.LE SB1, 0x36 ;  /* 0x00009d800000791a */ /* 0x000fe80000000000 */
[----:B------:R-:W1:Y:S02]  /*2aa0*/  UTCATOMSWS.FIND_AND_SET.ALIGN UP0, UR5, UR5 ;  /* 0x00000005000575e3 */ /* 0x000e640008000800 */
[----:B-1----:R-:W-:Y:S01]  /*2ab0*/  MOV R3, UR5 ;  /* 0x0000000500037c02 */ /* 0x002fe20008000f00 */
[----:B------:R-:W-:Y:S05]  /*2ac0*/  BRA.U !UP0, `(.L_x_51) ;  /* 0xfffffffd08e87547 */ /* 0x000fea000b83ffff */
.L_x_50:
[-C--:B------:R-:W-:Y:S02]  /*2ad0*/  SHF.L.U32 R2, R2, R3.reuse, RZ ;  /* 0x0000000302027219 */ /* 0x080fe400000006ff */
[----:B------:R-:W-:Y:S01]  /*2ae0*/  SHF.L.U32 R0, R0, R3, RZ ;  /* 0x0000000300007219 */ /* 0x000fe200000006ff */
[----:B------:R-:W-:Y:S02]  /*2af0*/  IMAD.SHL.U32 R3, R3, 0x20, RZ ;  /* 0x0000002003037824 */ /* 0x000fe400078e00ff */
[----:B------:R1:W-:Y:S04]  /*2b00*/  ATOMS.OR RZ, [UR4+0x14], R2 ;  /* 0x00001402ffff798c */ /* 0x0003e8000b000004 */
[----:B------:R1:W-:Y:S04]  /*2b10*/  ATOMS.OR RZ, [UR4+0x18], R0 ;  /* 0x00001800ffff798c */ /* 0x0003e8000b000004 */
[----:B------:R1:W-:Y:S01]  /*2b20*/  STS [UR37+0x100], R3 ;  /* 0x00010003ff007988 */ /* 0x0003e20008000825 */
[----:B------:R-:W-:Y:S05]  /*2b30*/  BRA `(.L_x_49) ;  /* 0x0000000000107947 */ /* 0x000fea0003800000 */
.L_x_48:
[----:B------:R-:W-:Y:S02]  /*2b40*/  MOV R0, 0xffffffff ;  /* 0xffffffff00007802 */ /* 0x000fe40000000f00 */
[----:B------:R-:W-:-:S03]  /*2b50*/  MOV R2, 0x2b80 ;  /* 0x00002b8000027802 */ /* 0x000fc60000000f00 */
[----:B------:R1:W-:Y:S04]  /*2b60*/  STS [UR37+0x100], R0 ;  /* 0x00010000ff007988 */ /* 0x0003e80008000825 */
[----:B-1-3-5:R-:W-:Y:S05]  /*2b70*/  CALL.REL.NOINC `($__internal_1_$__cuda_sm10x_tcgen05_guardrail_trap_phase_invalid_during_alloc) ;  /* 0x0000003c000c7944 */ /* 0x02afea0003c00000 */
.L_x_49:
[----:B------:R-:W-:Y:S05]  /*2b80*/  WARPSYNC.ALL ;  /* 0x0000000000007948 */ /* 0x000fea0003800000 */
[----:B------:R-:W2:Y:S01]  /*2b90*/  S2UR UR6, SR_CgaCtaId ;  /* 0x00000000000679c3 */ /* 0x000ea20000008800 */
[----:B------:R-:W-:Y:S01]  /*2ba0*/  UMOV UR4, 0x400 ;  /* 0x0000040000047882 */ /* 0x000fe20000000000 */
[----:B------:R-:W-:-:S06]  /*2bb0*/  NOP ;  /* 0x0000000000007918 */ /* 0x000fcc0000000000 */
[----:B------:R-:W-:Y:S06]  /*2bc0*/  BAR.ARV 0x6, 0xa0 ;  /* 0x0182800000007b1d */ /* 0x000fec0000002000 */
[----:B------:R-:W4:Y:S01]  /*2bd0*/  LDCU UR7, c[0x0][0x38c] ;  /* 0x00007180ff0777ac */ /* 0x000f220008000800 */
[----:B------:R-:W-:Y:S01]  /*2be0*/  IMAD.MOV.U32 R11, RZ, RZ, 0x1 ;  /* 0x00000001ff0b7424 */ /* 0x000fe200078e00ff */
[----:B------:R-:W-:Y:S01]  /*2bf0*/  CS2R R8, SRZ ;  /* 0x0000000000087805 */ /* 0x000fe2000001ff00 */
[----:B------:R-:W-:Y:S01]  /*2c00*/  IMAD.MOV.U32 R10, RZ, RZ, RZ ;  /* 0x000000ffff0a7224 */ /* 0x000fe200078e00ff */
[----:B------:R-:W-:Y:S01]  /*2c10*/  UMOV UR18, URZ ;  /* 0x000000ff00127c82 */ /* 0x000fe20008000000 */
[----:B------:R-:W-:Y:S01]  /*2c20*/  UMOV UR17, URZ ;  /* 0x000000ff00117c82 */ /* 0x000fe20008000000 */
[----:B------:R-:W-:Y:S01]  /*2c30*/  UMOV UR20, 0x0 ;  /* 0x0000000000147882 */ /* 0x000fe20000000000 */
[----:B------:R-:W-:Y:S01]  /*2c40*/  UMOV UR21, 0x4100010 ;  /* 0x0410001000157882 */ /* 0x000fe20000000000 */
[----:B--2---:R-:W-:Y:S01]  /*2c50*/  ULEA UR6, UR6, UR4, 0x18 ;  /* 0x0000000406067291 */ /* 0x004fe2000f8ec0ff */
[----:B------:R-:W2:Y:S03]  /*2c60*/  LDCU UR4, c[0x0][0x38c] ;  /* 0x00007180ff0477ac */ /* 0x000ea60008000800 */
[----:B------:R-:W-:-:S02]  /*2c70*/  UIADD3 UR11, UPT, UPT, UR6, 0x2400, URZ ;  /* 0x00002400060b7890 */ /* 0x000fc4000fffe0ff */
[----:B----4-:R-:W-:-:S03]  /*2c80*/  UIADD3 UR7, UPT, UPT, UR7, 0x1f, URZ ;  /* 0x0000001f07077890 */ /* 0x010fc6000fffe0ff */
[----:B-1----:R-:W1:Y:S01]  /*2c90*/  LDS R0, [UR6+0x100] ;  /* 0x00010006ff007984 */ /* 0x002e620008000800 */
[----:B------:R-:W-:Y:S02]  /*2ca0*/  UIADD3 UR12, UPT, UPT, UR6, 0x3c00, URZ ;  /* 0x00003c00060c7890 */ /* 0x000fe4000fffe0ff */
[----:B------:R-:W-:Y:S02]  /*2cb0*/  USHF.R.S32.HI UR5, URZ, 0x1f, UR7 ;  /* 0x0000001fff057899 */ /* 0x000fe40008011407 */
[----:B------:R-:W-:Y:S02]  /*2cc0*/  USHF.R.U32.HI UR11, URZ, 0x4, UR11 ;  /* 0x00000004ff0b7899 */ /* 0x000fe4000801160b */
[----:B------:R-:W-:Y:S02]  /*2cd0*/  ULEA.HI UR5, UR5, UR7, URZ, 0x5 ;  /* 0x0000000705057291 */ /* 0x000fe4000f8f28ff */
[----:B------:R-:W-:Y:S02]  /*2ce0*/  USHF.R.U32.HI UR12, URZ, 0x4, UR12 ;  /* 0x00000004ff0c7899 */ /* 0x000fe4000801160c */
[----:B------:R-:W-:-:S02]  /*2cf0*/  USHF.R.S32.HI UR5, URZ, 0x5, UR5 ;  /* 0x00000005ff057899 */ /* 0x000fc40008011405 */
[----:B------:R-:W-:Y:S02]  /*2d00*/  ULOP3.LUT UR11, UR11, 0x3fff, URZ, 0xc0, !UPT ;  /* 0x00003fff0b0b7892 */ /* 0x000fe4000f8ec0ff */
[----:B------:R-:W-:Y:S02]  /*2d10*/  UISETP.LT.AND UP0, UPT, UR5, 0x1, UPT ;  /* 0x000000010500788c */ /* 0x000fe4000bf01270 */
[----:B------:R-:W-:Y:S02]  /*2d20*/  ULOP3.LUT UR12, UR12, 0x3fff, URZ, 0xc0, !UPT ;  /* 0x00003fff0c0c7892 */ /* 0x000fe4000f8ec0ff */
[----:B------:R-:W-:Y:S02]  /*2d30*/  USEL UR10, UR5, 0x1, !UP0 ;  /* 0x00000001050a7887 */ /* 0x000fe4000c000000 */
[----:B------:R-:W-:Y:S02]  /*2d40*/  ULOP3.LUT UR11, UR11, 0x10000, URZ, 0xfc, !UPT ;  /* 0x000100000b0b7892 */ /* 0x000fe4000f8efcff */
[----:B------:R-:W-:-:S02]  /*2d50*/  ULOP3.LUT UR12, UR12, 0x10000, URZ, 0xfc, !UPT ;  /* 0x000100000c0c7892 */ /* 0x000fc4000f8efcff */
[----:B------:R-:W-:Y:S02]  /*2d60*/  UIADD3 UR10, UPT, UPT, -UR10, URZ, URZ ;  /* 0x000000ff0a0a7290 */ /* 0x000fe4000fffe1ff */
[----:B--2---:R-:W-:Y:S01]  /*2d70*/  UISETP.GE.AND UP3, UPT, UR4, 0x1, UPT ;  /* 0x000000010400788c */ /* 0x004fe2000bf66270 */
[----:B-1----:R-:W-:-:S15]  /*2d80*/  R2UR UR19, R0 ;  /* 0x00000000001372ca */ /* 0x002fde00000e0000 */
.L_x_58:
[----:B------:R-:W-:Y:S02]  /*2d90*/  LEA R0, R10, UR6, 0x3 ;  /* 0x000000060a007c11 */ /* 0x000fe4000f8e18ff */
[----:B------:R-:W-:Y:S02]  /*2da0*/  SHF.L.U32 R5, R9, 0x1f, RZ ;  /* 0x0000001f09057819 */ /* 0x000fe400000006ff */
[----:B------:R-:W-:Y:S01]  /*2db0*/  PLOP3.LUT P0, PT, PT, PT, UP3, 0x80, 0x8 ;  /* 0x000000000008781c */ /* 0x000fe20003f0f038 */
[----:B------:R-:W-:Y:S01]  /*2dc0*/  VIADD R3, R0, 0x60 ;  /* 0x0000006000037836 */ /* 0x000fe20000000000 */
[----:B-1----:R-:W1:Y:S02]  /*2dd0*/  SYNCS.PHASECHK.TRANS64.TRYWAIT P1, [R0+URZ+0x50], R5 ;  /* 0x00005005000075a7 */ /* 0x002e6400080211ff */
[----:B-1--4-:R-:W-:Y:S09]  /*2de0*/  @!P1 BRA `(.L_x_52) ;  /* 0x00000034003c9947 */ /* 0x012ff20003800000 */
.L_x_107:
[----:B------:R-:W-:Y:S01]  /*2df0*/  LEA R4, R10, UR6, 0x4 ;  /* 0x000000060a047c11 */ /* 0x000fe2000f8e20ff */
[----:B------:R-:W-:Y:S01]  /*2e00*/  @UP3 ULEA UR4, UR17, UR6, 0x3 ;  /* 0x0000000611043291 */ /* 0x000fe2000f8e18ff */
[----:B------:R-:W-:Y:S01]  /*2e10*/  PLOP3.LUT P2, PT, PT, PT, PT, 0x80, 0x8 ;  /* 0x000000000008781c */ /* 0x000fe20003f4f070 */
[----:B------:R-:W-:Y:S01]  /*2e20*/  ULEA UR9, UR18, UR6, 0x3 ;  /* 0x0000000612097291 */ /* 0x000fe2000f8e18ff */
[----:B------:R-:W-:Y:S02]  /*2e30*/  PRMT R3, RZ, 0x654, R3 ;  /* 0x00000654ff037816 */ /* 0x000fe40000000003 */
[----:B-1----:R-:W1:Y:S01]  /*2e40*/  LDS.128 R4, [R4+0xe0] ;  /* 0x0000e00004047984 */ /* 0x002e620000000c00 */
[----:B------:R-:W-:Y:S02]  /*2e50*/  @P0 SHF.L.U32 R2, R8, 0x1f, RZ ;  /* 0x0000001f08020819 */ /* 0x000fe400000006ff */
[----:B------:R-:W-:Y:S01]  /*2e60*/  SHF.L.U32 R0, R11, 0x1f, RZ ;  /* 0x0000001f0b007819 */ /* 0x000fe200000006ff */
[----:B------:R-:W-:Y:S01]  /*2e70*/  @!PT LDS RZ, [RZ] ;  /* 0x00000000fffff984 */ /* 0x000fe20000000800 */
[----:B------:R-:W-:Y:S01]  /*2e80*/  @!PT LDS RZ, [RZ] ;  /* 0x00000000fffff984 */ /* 0x000fe20000000800 */
[----:B------:R-:W-:Y:S01]  /*2e90*/  @!PT LDS RZ, [RZ] ;  /* 0x00000000fffff984 */ /* 0x000fe20000000800 */
[----:B------:R-:W-:Y:S01]  /*2ea0*/  @!PT LDS RZ, [RZ] ;  /* 0x00000000fffff984 */ /* 0x000fe20000000800 */
[----:B------:R2:W-:Y:S06]  /*2eb0*/  MEMBAR.ALL.CTA ;  /* 0x0000000000007992 */ /* 0x0005ec0000008000 */
[----:B--2---:R-:W2:Y:S02]  /*2ec0*/  FENCE.VIEW.ASYNC.S ;  /* 0x00000000000073c6 */ /* 0x004ea40000000000 */
[----:B--2---:R2:W-:Y:S01]  /*2ed0*/  SYNCS.ARRIVE.TRANS64.RED.A1T0 RZ, [R3+URZ], RZ ;  /* 0x000000ff03ff79a7 */ /* 0x0045e200081004ff */
[----:B------:R2:W4:Y:S01]  /*2ee0*/  @P0 SYNCS.PHASECHK.TRANS64.TRYWAIT P2, [UR4], R2 ;  /* 0x00000002ff0005a7 */ /* 0x0005220008041104 */
[----:B-1----:R-:W-:Y:S01]  /*2ef0*/  LOP3.LUT P1, RZ, R6, 0x1, RZ, 0xc0, !PT ;  /* 0x0000000106ff7812 */ /* 0x002fe2000782c0ff */
[----:B------:R-:W1:Y:S02]  /*2f00*/  SYNCS.PHASECHK.TRANS64.TRYWAIT P0, [UR9+0x90], R0 ;  /* 0x00009000ff0075a7 */ /* 0x000e640008001109 */
[----:B-12-4-:R-:W-:Y:S10]  /*2f10*/  @!P0 BRA `(.L_x_53) ;  /* 0x0000003400048947 */ /* 0x016ff40003800000 */
.L_x_109:
[----:B------:R-:W-:Y:S01]  /*2f20*/  IADD3 R10, PT, PT, R10, 0x1, RZ ;  /* 0x000000010a0a7810 */ /* 0x000fe20007ffe0ff */
[----:B------:R-:W-:Y:S06]  /*2f30*/  BRA.U !UP3, `(.L_x_54) ;  /* 0x000000010ba07547 */ /* 0x000fec000b800000 */
[----:B------:R-:W-:Y:S02]  /*2f40*/  ULEA.HI UR8, UR18, UR18, URZ, 0x1 ;  /* 0x0000001212087291 */ /* 0x000fe4000f8f08ff */
[----:B------:R-:W-:Y:S02]  /*2f50*/  UPLOP3.LUT UP4, UPT, UPT, UPT, UPT, 0x40, 0x4 ;  /* 0x000000000004789c */ /* 0x000fe40003f8e870 */
[----:B------:R-:W-:Y:S02]  /*2f60*/  USHF.L.U32 UR4, UR8, 0x5, URZ ;  /* 0x0000000508047899 */ /* 0x000fe400080006ff */
[----:B------:R-:W-:Y:S02]  /*2f70*/  ULOP3.LUT UR8, UR8, 0xffe, URZ, 0xc0, !UPT ;  /* 0x00000ffe08087892 */ /* 0x000fe4000f8ec0ff */
[----:B------:R-:W-:Y:S02]  /*2f80*/  ULOP3.LUT UR4, UR4, 0xffffffc0, URZ, 0xc0, !UPT ;  /* 0xffffffc004047892 */ /* 0x000fe4000f8ec0ff */
[----:B------:R-:W-:-:S02]  /*2f90*/  UIADD3 UR8, UPT, UPT, -UR8, UR18, URZ ;  /* 0x0000001208087290 */ /* 0x000fc4000fffe1ff */
[----:B------:R-:W-:Y:S01]  /*2fa0*/  UIADD3 UR4, UPT, UPT, UR19, UR4, URZ ;  /* 0x0000000413047290 */ /* 0x000fe2000fffe0ff */
[----:B------:R-:W-:Y:S01]  /*2fb0*/  UMOV UR16, UR10 ;  /* 0x0000000a00107c82 */ /* 0x000fe20008000000 */
[----:B------:R-:W-:Y:S02]  /*2fc0*/  UMOV UR15, UR5 ;  /* 0x00000005000f7c82 */ /* 0x000fe40008000000 */
[----:B------:R-:W-:Y:S01]  /*2fd0*/  ULEA UR8, UR8, UR4, 0x14 ;  /* 0x0000000408087291 */ /* 0x000fe2000f8ea0ff */
[----:B------:R-:W-:-:S11]  /*2fe0*/  UMOV UR14, UR17 ;  /* 0x00000011000e7c82 */ /* 0x000fd60008000000 */
.L_x_57:
[----:B------:R-:W-:Y:S02]  /*2ff0*/  UIADD3 UR16, UPT, UPT, UR16, 0x1, URZ ;  /* 0x0000000110107890 */ /* 0x000fe4000fffe0ff */
[----:B--2---:R-:W-:Y:S02]  /*3000*/  ULEA UR7, UR14, UR6, 0x3 ;  /* 0x000000060e077291 */ /* 0x004fe4000f8e18ff */
[----:B------:R-:W-:Y:S01]  /*3010*/  UISETP.NE.AND UP0, UPT, UR16, URZ, UPT ;  /* 0x000000ff1000728c */ /* 0x000fe2000bf05270 */
[----:B----4-:R-:W-:Y:S10]  /*3020*/  @P2 BRA `(.L_x_55) ;  /* 0x00000000000c2947 */ /* 0x010ff40003800000 */
[----:B-1----:R-:W-:Y:S04]  /*3030*/  SHF.L.U32 R3, R8, 0x1f, RZ ;  /* 0x0000001f08037819 */ /* 0x002fe800000006ff */
[----:B------:R-:W1:Y:S02]  /*3040*/  SYNCS.PHASECHK.TRANS64.TRYWAIT P0, [UR7], R3 ;  /* 0x00000003ff0075a7 */ /* 0x000e640008001107 */
[----:B-1----:R-:W-:Y:S05]  /*3050*/  @!P0 BRA `(.L_x_56) ;  /* 0x0000003000cc8947 */ /* 0x002fea0003800000 */
.L_x_55:
[----:B------:R-:W-:Y:S01]  /*3060*/  UISETP.NE.AND UP1, UPT, UR15, 0x1, UPT ;  /* 0x000000010f00788c */ /* 0x000fe2000bf25270 */
[----:B------:R-:W-:Y:S01]  /*3070*/  PLOP3.LUT P2, PT, PT, PT, PT, 0x80, 0x8 ;  /* 0x000000000008781c */ /* 0x000fe20003f4f070 */
[----:B------:R-:W-:Y:S02]  /*3080*/  UIADD3 UR17, UPT, UPT, UR14, 0x1, URZ ;  /* 0x000000010e117890 */ /* 0x000fe4000fffe0ff */
[----:B------:R-:W-:Y:S02]  /*3090*/  ULEA UR22, UR14, UR12, 0x7 ;  /* 0x0000000c0e167291 */ /* 0x000fe4000f8e38ff */
[----:B------:R-:W-:Y:S01]  /*30a0*/  UISETP.NE.AND UP2, UPT, UR17, 0x3, UPT ;  /* 0x000000031100788c */ /* 0x000fe2000bf45270 */
[----:B------:R-:W-:Y:S01]  /*30b0*/  PLOP3.LUT P0, PT, PT, PT, UP1, 0x80, 0x8 ;  /* 0x000000000008781c */ /* 0x000fe20003f0f018 */
[----:B------:R-:W-:Y:S02]  /*30c0*/  ULEA UR24, UR14, UR11, 0x7 ;  /* 0x0000000b0e187291 */ /* 0x000fe4000f8e38ff */
[----:B------:R-:W-:Y:S02]  /*30d0*/  USEL UR13, URZ, 0x1, UP2 ;  /* 0x00000001ff0d7887 */ /* 0x000fe40009000000 */
[----:B------:R-:W-:Y:S02]  /*30e0*/  USEL UR17, UR17, URZ, UP2 ;  /* 0x000000ff11117287 */ /* 0x000fe40009000000 */
[----:B------:R-:W-:Y:S02]  /*30f0*/  UIADD3 UR7, UPT, UPT, UR7, 0x18, URZ ;  /* 0x0000001807077890 */ /* 0x000fe4000fffe0ff */
[----:B------:R-:W-:Y:S01]  /*3100*/  @UP1 ULEA UR4, UR17, UR6, 0x3 ;  /* 0x0000000611041291 */ /* 0x000fe2000f8e18ff */
[----:B------:R-:W-:Y:S01]  /*3110*/  LOP3.LUT R8, R8, UR13, RZ, 0x3c, !PT ;  /* 0x0000000d08087c12 */ /* 0x000fe2000f8e3cff */
[----:B------:R-:W-:Y:S01]  /*3120*/  UMOV UR23, 0xc0004010 ;  /* 0xc000401000177882 */ /* 0x000fe20000000000 */
[----:B------:R-:W-:Y:S01]  /*3130*/  UMOV UR25, 0xc0004010 ;  /* 0xc000401000197882 */ /* 0x000fe20000000000 */
[----:B------:R-:W-:Y:S01]  /*3140*/  UIADD3 UR15, UPT, UPT, UR15, -0x1, URZ ;  /* 0xffffffff0f0f7890 */ /* 0x000fe2000fffe0ff */
[----:B-1----:R-:W-:Y:S01]  /*3150*/  @P0 SHF.L.U32 R0, R8, 0x1f, RZ ;  /* 0x0000001f08000819 */ /* 0x002fe200000006ff */
[----:B------:R-:W-:Y:S03]  /*3160*/  UMOV UR14, UR17 ;  /* 0x00000011000e7c82 */ /* 0x000fe60008000000 */
[----:B------:R2:W4:Y:S01]  /*3170*/  @P0 SYNCS.PHASECHK.TRANS64.TRYWAIT P2, [UR4], R0 ;  /* 0x00000000ff0005a7 */ /* 0x0005220008041104 */
[----:B------:R2:W-:Y:S01]  /*3180*/  UTCQMMA gdesc[UR24], gdesc[UR22], tmem[UR8], tmem[UR20], idesc[UR21], UP4 ;  /* 0x00ff1416180075ea */ /* 0x0005e2000a000308 */
[----:B------:R-:W-:Y:S01]  /*3190*/  UPLOP3.LUT UP4, UPT, UPT, UPT, UPT, 0x80, 0x8 ;  /* 0x000000000008789c */ /* 0x000fe20003f8f070 */
[----:B------:R2:W-:Y:S01]  /*31a0*/  UTCBAR [UR7], URZ ;  /* 0x000000ff070073e9 */ /* 0x0005e200080000ff */
[----:B------:R-:W-:Y:S09]  /*31b0*/  BRA.U UP0, `(.L_x_57) ;  /* 0xfffffffd008c7547 */ /* 0x000ff2000b83ffff */
.L_x_54:
[----:B------:R-:W-:Y:S01]  /*31c0*/  UIADD3 UR18, UPT, UPT, UR18, 0x1, URZ ;  /* 0x0000000112127890 */ /* 0x000fe2000fffe0ff */
[C---:B------:R-:W-:Y:S01]  /*31d0*/  ISETP.NE.AND P0, PT, R10.reuse, 0x2, PT ;  /* 0x000000020a00780c */ /* 0x040fe20003f05270 */
[----:B------:R-:W-:Y:S02]  /*31e0*/  UIADD3 UR9, UPT, UPT, UR9, 0x70, URZ ;  /* 0x0000007009097890 */ /* 0x000fe4000fffe0ff */
[----:B------:R-:W-:Y:S01]  /*31f0*/  UISETP.NE.AND UP0, UPT, UR18, 0x4, UPT ;  /* 0x000000041200788c */ /* 0x000fe2000bf05270 */
[----:B-12---:R-:W-:Y:S02]  /*3200*/  SEL R0, RZ, 0x1, P0 ;  /* 0x00000001ff007807 */ /* 0x006fe40000000000 */
[----:B------:R-:W-:Y:S01]  /*3210*/  SEL R10, R10, RZ, P0 ;  /* 0x000000ff0a0a7207 */ /* 0x000fe20000000000 */
[----:B------:R-:W-:Y:S01]  /*3220*/  USEL UR4, URZ, 0x1, UP0 ;  /* 0x00000001ff047887 */ /* 0x000fe20008000000 */
[----:B------:R-:W-:Y:S01]  /*3230*/  LOP3.LUT R9, R9, R0, RZ, 0x3c, !PT ;  /* 0x0000000009097212 */ /* 0x000fe200078e3cff */
[----:B------:R-:W-:Y:S01]  /*3240*/  USEL UR18, UR18, URZ, UP0 ;  /* 0x000000ff12127287 */ /* 0x000fe20008000000 */
[----:B------:R1:W-:Y:S03]  /*3250*/  UTCBAR [UR9], URZ ;  /* 0x000000ff090073e9 */ /* 0x0003e600080000ff */
[----:B------:R-:W-:Y:S01]  /*3260*/  LOP3.LUT R11, R11, UR4, RZ, 0x3c, !PT ;  /* 0x000000040b0b7c12 */ /* 0x000fe2000f8e3cff */
[----:B------:R-:W-:Y:S07]  /*3270*/  @P1 BRA `(.L_x_58) ;  /* 0xfffffff800c41947 */ /* 0x000fee000383ffff */
[----:B------:R-:W2:Y:S01]  /*3280*/  S2UR UR4, SR_CgaCtaId ;  /* 0x00000000000479c3 */ /* 0x000ea20000008800 */
[----:B------:R-:W-:Y:S01]  /*3290*/  ELECT P0, URZ, PT ;  /* 0x0000000000ff782f */ /* 0x000fe20003800000 */
[----:B------:R-:W-:Y:S01]  /*32a0*/  IMAD.MOV.U32 R0, RZ, RZ, 0x1 ;  /* 0x00000001ff007424 */ /* 0x000fe200078e00ff */
[----:B------:R-:W-:Y:S01]  /*32b0*/  UIADD3 UR6, UPT, UPT, UR6, 0x90, URZ ;  /* 0x0000009006067890 */ /* 0x000fe2000fffe0ff */
[----:B------:R-:W-:Y:S01]  /*32c0*/  SHF.L.U32 R3, R11, 0x1f, RZ ;  /* 0x0000001f0b037819 */ /* 0x000fe200000006ff */
[----:B------:R-:W-:-:S03]  /*32d0*/  UMOV UR5, 0x40 ;  /* 0x0000004000057882 */ /* 0x000fc60000000000 */
[----:B------:R-:W-:Y:S01]  /*32e0*/  UVIRTCOUNT.DEALLOC.SMPOOL 0x80 ;  /* 0x000000800000784c */ /* 0x000fe20000000000 */
[----:B--2---:R-:W-:Y:S02]  /*32f0*/  ULEA UR4, UR4, UR5, 0x18 ;  /* 0x0000000504047291 */ /* 0x004fe4000f8ec0ff */
[----:B------:R-:W-:-:S07]  /*3300*/  ULEA UR5, UR18, UR6, 0x3 ;  /* 0x0000000612057291 */ /* 0x000fce000f8e18ff */
[----:B------:R2:W-:Y:S02]  /*3310*/  @P0 STS.U8 [UR4+0x1c], R0 ;  /* 0x00001c00ff000988 */ /* 0x0005e40008000004 */
[----:B------:R-:W3:Y:S02]  /*3320*/  SYNCS.PHASECHK.TRANS64.TRYWAIT P0, [UR5], R3 ;  /* 0x00000003ff0075a7 */ /* 0x000ee40008001105 */
[----:B--23--:R-:W-:Y:S05]  /*3330*/  @!P0 BRA `(.L_x_59) ;  /* 0x00000030002c8947 */ /* 0x00cfea0003800000 */
.L_x_112:
[----:B------:R-:W-:-:S04]  /*3340*/  UIADD3 UR7, UPT, UPT, UR18, 0x1, URZ ;  /* 0x0000000112077890 */ /* 0x000fc8000fffe0ff */
[----:B------:R-:W-:-:S04]  /*3350*/  UISETP.NE.AND UP0, UPT, UR7, 0x4, UPT ;  /* 0x000000040700788c */ /* 0x000fc8000bf05270 */
[----:B------:R-:W-:Y:S02]  /*3360*/  USEL UR8, URZ, 0x1, UP0 ;  /* 0x00000001ff087887 */ /* 0x000fe40008000000 */
[----:B------:R-:W-:-:S04]  /*3370*/  USEL UR7, UR7, URZ, UP0 ;  /* 0x000000ff07077287 */ /* 0x000fc80008000000 */
[----:B------:R-:W-:Y:S01]  /*3380*/  ULEA UR5, UR7, UR6, 0x3 ;  /* 0x0000000607057291 */ /* 0x000fe2000f8e18ff */
[----:B------:R-:W-:-:S04]  /*3390*/  LOP3.LUT R2, R11, UR8, RZ, 0x3c, !PT ;  /* 0x000000080b027c12 */ /* 0x000fc8000f8e3cff */
[----:B--2---:R-:W-:-:S04]  /*33a0*/  SHF.L.U32 R3, R2, 0x1f, RZ ;  /* 0x0000001f02037819 */ /* 0x004fc800000006ff */
[----:B------:R-:W2:Y:S02]  /*33b0*/  SYNCS.PHASECHK.TRANS64.TRYWAIT P0, [UR5], R3 ;  /* 0x00000003ff0075a7 */ /* 0x000ea40008001105 */
[----:B--2---:R-:W-:Y:S05]  /*33c0*/  @!P0 BRA `(.L_x_60) ;  /* 0x0000003000208947 */ /* 0x004fea0003800000 */
.L_x_114:
        /* <DEDUP_REMOVED lines=9> */
.L_x_116:
[----:B------:R-:W-:-:S04]  /*3460*/  UIADD3 UR7, UPT, UPT, UR7, 0x1, URZ ;  /* 0x0000000107077890 */ /* 0x000fc8000fffe0ff */
[----:B------:R-:W-:-:S04]  /*3470*/  UISETP.NE.AND UP0, UPT, UR7, 0x4, UPT ;  /* 0x000000040700788c */ /* 0x000fc8000bf05270 */
[----:B------:R-:W-:Y:S02]  /*3480*/  USEL UR5, URZ, 0x1, UP0 ;  /* 0x00000001ff057887 */ /* 0x000fe40008000000 */
[----:B------:R-:W-:-:S04]  /*3490*/  USEL UR7, UR7, URZ, UP0 ;  /* 0x000000ff07077287 */ /* 0x000fc80008000000 */
[----:B------:R-:W-:Y:S01]  /*34a0*/  ULEA UR7, UR7, UR6, 0x3 ;  /* 0x0000000607077291 */ /* 0x000fe2000f8e18ff */
[----:B--2---:R-:W-:-:S04]  /*34b0*/  LOP3.LUT R3, R2, UR5, RZ, 0x3c, !PT ;  /* 0x0000000502037c12 */ /* 0x004fc8000f8e3cff */
[----:B------:R-:W-:-:S04]  /*34c0*/  SHF.L.U32 R3, R3, 0x1f, RZ ;  /* 0x0000001f03037819 */ /* 0x000fc800000006ff */
[----:B------:R-:W2:Y:S02]  /*34d0*/  SYNCS.PHASECHK.TRANS64.TRYWAIT P0, [UR7], R3 ;  /* 0x00000003ff0075a7 */ /* 0x000ea40008001107 */
[----:B--2---:R-:W-:Y:S05]  /*34e0*/  @!P0 BRA `(.L_x_62) ;  /* 0x0000003000088947 */ /* 0x004fea0003800000 */
.L_x_118:
[----:B------:R-:W-:Y:S01]  /*34f0*/  NOP ;  /* 0x0000000000007918 */ /* 0x000fe20000000000 */
[----:B--2---:R-:W2:Y:S01]  /*3500*/  LDS R0, [UR4+0x14] ;  /* 0x00001404ff007984 */ /* 0x004ea20008000800 */
[----:B------:R-:W-:Y:S01]  /*3510*/  ULOP3.LUT UR6, UR19, 0xffff, URZ, 0xc0, !UPT ;  /* 0x0000ffff13067892 */ /* 0x000fe2000f8ec0ff */
[----:B------:R-:W-:Y:S01]  /*3520*/  UMOV UR8, 0xffff ;  /* 0x0000ffff00087882 */ /* 0x000fe20000000000 */
[----:B------:R-:W-:Y:S02]  /*3530*/  UMOV UR5, 0x1 ;  /* 0x0000000100057882 */ /* 0x000fe40000000000 */
[----:B------:R-:W-:-:S04]  /*3540*/  USHF.R.U32.HI UR6, URZ, 0x5, UR6 ;  /* 0x00000005ff067899 */ /* 0x000fc80008011606 */
[----:B------:R-:W-:Y:S02]  /*3550*/  USHF.L.U32 UR8, UR8, UR6, URZ ;  /* 0x0000000608087299 */ /* 0x000fe400080006ff */
[----:B------:R-:W-:-:S04]  /*3560*/  USHF.L.U32 UR5, UR5, UR6, URZ ;  /* 0x0000000605057299 */ /* 0x000fc800080006ff */
[----:B--2---:R-:W-:-:S04]  /*3570*/  LOP3.LUT R0, R0, UR8, RZ, 0xc0, !PT ;  /* 0x0000000800007c12 */ /* 0x004fc8000f8ec0ff */
[----:B------:R-:W-:-:S13]  /*3580*/  ISETP.NE.AND P0, PT, R0, UR8, PT ;  /* 0x0000000800007c0c */ /* 0x000fda000bf05270 */
[----:B------:R-:W-:Y:S05]  /*3590*/  @P0 BRA `(.L_x_63) ;  /* 0x0000000000580947 */ /* 0x000fea0003800000 */
[----:B------:R-:W2:Y:S02]  /*35a0*/  LDS R0, [UR4+0x18] ;  /* 0x00001804ff007984 */ /* 0x000ea40008000800 */
[----:B--2---:R-:W-:-:S04]  /*35b0*/  LOP3.LUT R0, R0, UR5, RZ, 0xc0, !PT ;  /* 0x0000000500007c12 */ /* 0x004fc8000f8ec0ff */
[----:B------:R-:W-:-:S13]  /*35c0*/  ISETP.NE.AND P0, PT, R0, UR5, PT ;  /* 0x0000000500007c0c */ /* 0x000fda000bf05270 */
[----:B------:R-:W-:Y:S05]  /*35d0*/  @P0 BRA `(.L_x_64) ;  /* 0x00000000003c0947 */ /* 0x000fea0003800000 */
[----:B------:R-:W2:Y:S01]  /*35e0*/  S2R R2, SR_LANEID ;  /* 0x0000000000027919 */ /* 0x000ea20000000000 */
[----:B------:R-:W-:Y:S01]  /*35f0*/  ULOP3.LUT UR8, URZ, UR8, URZ, 0x33, !UPT ;  /* 0x00000008ff087292 */ /* 0x000fe2000f8e33ff */
[----:B------:R-:W-:Y:S01]  /*3600*/  LOP3.LUT R4, RZ, UR5, RZ, 0x33, !PT ;  /* 0x00000005ff047c12 */ /* 0x000fe2000f8e33ff */
[----:B------:R-:W-:Y:S02]  /*3610*/  VOTEU.ANY UR7, UPT, PT ;  /* 0x0000000000077886 */ /* 0x000fe400038e0100 */
[----:B------:R-:W-:Y:S01]  /*3620*/  UFLO.U32 UR7, UR7 ;  /* 0x00000007000772bd */ /* 0x000fe200080e0000 */
[----:B------:R-:W3:Y:S01]  /*3630*/  REDUX UR5, R4 ;  /* 0x00000000040573c4 */ /* 0x000ee20000000000 */
[----:B------:R-:W-:-:S06]  /*3640*/  IMAD.U32 R0, RZ, RZ, UR8 ;  /* 0x00000008ff007e24 */ /* 0x000fcc000f8e00ff */
[----:B------:R1:W-:Y:S01]  /*3650*/  UTCATOMSWS.AND URZ, UR8 ;  /* 0x0000000800ff79e3 */ /* 0x0003e20008000000 */
[----:B------:R-:W4:Y:S01]  /*3660*/  REDUX UR6, R0 ;  /* 0x00000000000673c4 */ /* 0x000f220000000000 */
[----:B--2---:R-:W-:Y:S01]  /*3670*/  ISETP.EQ.U32.AND P0, PT, R2, UR7, PT ;  /* 0x0000000702007c0c */ /* 0x004fe2000bf02070 */
[----:B---3--:R-:W-:Y:S01]  /*3680*/  IMAD.U32 R2, RZ, RZ, UR5 ;  /* 0x00000005ff027e24 */ /* 0x008fe2000f8e00ff */
[----:B----4-:R-:W-:-:S11]  /*3690*/  MOV R3, UR6 ;  /* 0x0000000600037c02 */ /* 0x010fd60008000f00 */
[----:B------:R1:W-:Y:S04]  /*36a0*/  @P0 ATOMS.AND RZ, [UR4+0x14], R3 ;  /* 0x00001403ffff098c */ /* 0x0003e8000a800004 */
[----:B------:R1:W-:Y:S01]  /*36b0*/  @P0 ATOMS.AND RZ, [UR4+0x18], R2 ;  /* 0x00001802ffff098c */ /* 0x0003e2000a800004 */
[----:B------:R-:W-:Y:S05]  /*36c0*/  BRA `(.L_x_65) ;  /* 0x0000000000147947 */ /* 0x000fea0003800000 */
.L_x_64:
[----:B------:R-:W-:Y:S02]  /*36d0*/  MOV R2, 0x36f0 ;  /* 0x000036f000027802 */ /* 0x000fe40000000f00 */
[----:B-1--45:R-:W-:Y:S05]  /*36e0*/  CALL.REL.NOINC `($__internal_0_$__cuda_sm10x_tcgen05_guardrail_trap_col_being_dealloced_not_returned_by_alloc) ;  /* 0x0000003000247944 */ /* 0x032fea0003c00000 */
[----:B------:R-:W-:Y:S05]  /*36f0*/  BRA `(.L_x_65) ;  /* 0x0000000000087947 */ /* 0x000fea0003800000 */
.L_x_63:
[----:B------:R-:W-:Y:S02]  /*3700*/  MOV R2, 0x3720 ;  /* 0x0000372000027802 */ /* 0x000fe40000000f00 */
[----:B-1--45:R-:W-:Y:S05]  /*3710*/  CALL.REL.NOINC `($__internal_2_$__cuda_sm10x_tcgen05_guardrail_trap_unallocated_columns_being_dealloced) ;  /* 0x0000003000307944 */ /* 0x032fea0003c00000 */
.L_x_65:
[----:B------:R-:W-:Y:S01]  /*3720*/  NOP ;  /* 0x0000000000007918 */ /* 0x000fe20000000000 */
[----:B-1----:R-:W-:Y:S05]  /*3730*/  EXIT ;  /* 0x000000000000794d */ /* 0x002fea0003800000 */
.L_x_47:
[----:B------:R-:W-:-:S09]  /*3740*/  UISETP.NE.OR UP2, UPT, UR8, 0x3, !UP2 ;  /* 0x000000030800788c */ /* 0x000fd2000d745670 */
[----:B------:R-:W-:Y:S05]  /*3750*/  BRA.U UP2, `(.L_x_66) ;  /* 0x0000000902c87547 */ /* 0x000fea000b800000 */
[----:B------:R-:W1:Y:S01]  /*3760*/  LDCU.64 UR6, c[0x0][0x888] ;  /* 0x00011100ff0677ac */ /* 0x000e620008000a00 */
[----:B------:R-:W2:Y:S01]  /*3770*/  LDC R0, c[0x0][0xb30] ;  /* 0x0002cc00ff007b82 */ /* 0x000ea20000000800 */
[----:B------:R-:W-:Y:S01]  /*3780*/  IMAD.MOV.U32 R30, RZ, RZ, 0x1 ;  /* 0x00000001ff1e7424 */ /* 0x000fe200078e00ff */
[----:B------:R-:W-:Y:S01]  /*3790*/  CS2R R28, SRZ ;  /* 0x00000000001c7805 */ /* 0x000fe2000001ff00 */
[----:B------:R-:W4:Y:S01]  /*37a0*/  LDCU.64 UR4, c[0x0][0x890] ;  /* 0x00011200ff0477ac */ /* 0x000f220008000a00 */
[----:B------:R-:W-:Y:S01]  /*37b0*/  IMAD.MOV.U32 R25, RZ, RZ, 0x1000 ;  /* 0x00001000ff197424 */ /* 0x000fe200078e00ff */
[----:B------:R-:W-:-:S03]  /*37c0*/  UMOV UR8, 0x400 ;  /* 0x0000040000087882 */ /* 0x000fc60000000000 */
[----:B------:R-:W3:Y:S01]  /*37d0*/  LDC R19, c[0x0][0x370] ;  /* 0x0000dc00ff137b82 */ /* 0x000ee20000000800 */
[----:B------:R-:W-:-:S07]  /*37e0*/  UPLOP3.LUT UP1, UPT, UPT, UPT, UPT, 0x40, 0x4 ;  /* 0x000000000004789c */ /* 0x000fce0003f2e870 */
[----:B------:R-:W3:Y:S01]  /*37f0*/  LDC R2, c[0x0][0xb0c] ;  /* 0x0002c300ff027b82 */ /* 0x000ee20000000800 */
[----:B-1----:R-:W-:Y:S02]  /*3800*/  UISETP.NE.U32.AND UP2, UPT, UR6, URZ, UPT ;  /* 0x000000ff0600728c */ /* 0x002fe4000bf45070 */
[----:B------:R-:W-:Y:S02]  /*3810*/  ULEA UR6, UR37, UR8, 0x18 ;  /* 0x0000000825067291 */ /* 0x000fe4000f8ec0ff */
[----:B------:R-:W-:Y:S02]  /*3820*/  UISETP.NE.AND.EX UP2, UPT, UR7, URZ, UPT, UP2 ;  /* 0x000000ff0700728c */ /* 0x000fe4000bf45320 */
[----:B------:R-:W-:Y:S01]  /*3830*/  UIADD3 UR7, UPT, UPT, UR6, 0x30, URZ ;  /* 0x0000003006077890 */ /* 0x000fe2000fffe0ff */
[----:B------:R-:W1:Y:S01]  /*3840*/  LDC R18, c[0x0][0xb20] ;  /* 0x0002c800ff127b82 */ /* 0x000e620000000800 */
[----:B----4-:R-:W-:Y:S01]  /*3850*/  UISETP.NE.U32.AND UP3, UPT, UR4, URZ, UPT ;  /* 0x000000ff0400728c */ /* 0x010fe2000bf65070 */
[----:B--2---:R-:W-:Y:S01]  /*3860*/  ISETP.NE.AND P1, PT, R0, 0x1, PT ;  /* 0x000000010000780c */ /* 0x004fe20003f25270 */
[----:B------:R-:W-:-:S02]  /*3870*/  UPRMT UR37, UR37, 0x654, UR7 ;  /* 0x0000065425257896 */ /* 0x000fc40008000007 */
[----:B------:R-:W-:-:S03]  /*3880*/  UISETP.NE.AND.EX UP3, UPT, UR5, URZ, UPT, UP3 ;  /* 0x000000ff0500728c */ /* 0x000fc6000bf65330 */
[----:B------:R-:W2:Y:S08]  /*3890*/  LDC.64 R32, c[0x0][0x348] ;  /* 0x0000d200ff207b82 */ /* 0x000eb00000000a00 */
[----:B------:R-:W4:Y:S08]  /*38a0*/  LDC.64 R16, c[0x0][0xb10] ;  /* 0x0002c400ff107b82 */ /* 0x000f300000000a00 */
[----:B------:R-:W1:Y:S08]  /*38b0*/  LDC.64 R6, c[0x0][0xb18] ;  /* 0x0002c600ff067b82 */ /* 0x000e700000000a00 */
[----:B------:R-:W1:Y:S08]  /*38c0*/  LDC.64 R4, c[0x0][0xb28] ;  /* 0x0002ca00ff047b82 */ /* 0x000e700000000a00 */
[----:B---3--:R-:W1:Y:S02]  /*38d0*/  LDC R24, c[0x0][0x374] ;  /* 0x0000dd00ff187b82 */ /* 0x008e640000000800 */
.L_x_74:
[C---:B------:R-:W-:Y:S02]  /*38e0*/  LEA R0, R29.reuse, UR6, 0x3 ;  /* 0x000000061d007c11 */ /* 0x040fe4000f8e18ff */
[----:B------:R-:W-:Y:S02]  /*38f0*/  SHF.L.U32 R3, R28, 0x1f, RZ ;  /* 0x0000001f1c037819 */ /* 0x000fe400000006ff */
[----:B------:R-:W-:Y:S02]  /*3900*/  LEA R20, R29, UR6, 0x4 ;  /* 0x000000061d147c11 */ /* 0x000fe4000f8e20ff */
[----:B---3--:R-:W3:Y:S02]  /*3910*/  SYNCS.PHASECHK.TRANS64.TRYWAIT P0, [R0+URZ+0x50], R3 ;  /* 0x00005003000075a7 */ /* 0x008ee400080011ff */
[----:B---3--:R-:W-:Y:S05]  /*3920*/  @!P0 BRA `(.L_x_67) ;  /* 0x0000002c00108947 */ /* 0x008fea0003800000 */
.L_x_119:
[----:B------:R-:W-:Y:S01]  /*3930*/  ISETP.GE.AND P0, PT, R40, 0x1, PT ;  /* 0x000000012800780c */ /* 0x000fe20003f06270 */
[----:B------:R-:W1:Y:S01]  /*3940*/  LDS.128 R20, [R20+0xe0] ;  /* 0x0000e00014147984 */ /* 0x000e620000000c00 */
[----:B------:R-:W-:Y:S01]  /*3950*/  ISETP.NE.U32.AND P4, PT, RZ, UR4, PT ;  /* 0x00000004ff007c0c */ /* 0x000fe2000bf85070 */
[----:B---3--:R-:W-:Y:S01]  /*3960*/  VIADD R0, R0, 0x60 ;  /* 0x0000006000007836 */ /* 0x008fe20000000000 */
[----:B------:R-:W-:Y:S02]  /*3970*/  SHF.L.U32 R26, R30, 0x1f, RZ ;  /* 0x0000001f1e1a7819 */ /* 0x000fe400000006ff */
[----:B------:R-:W-:Y:S02]  /*3980*/  ISETP.NE.AND.EX P4, PT, RZ, UR5, PT, P4 ;  /* 0x00000005ff007c0c */ /* 0x000fe4000bf85340 */
[----:B------:R-:W-:Y:S01]  /*3990*/  PRMT R0, RZ, 0x654, R0 ;  /* 0x00000654ff007816 */ /* 0x000fe20000000000 */
[----:B------:R-:W-:Y:S01]  /*39a0*/  @!PT LDS RZ, [RZ] ;  /* 0x00000000fffff984 */ /* 0x000fe20000000800 */
[----:B------:R-:W-:Y:S01]  /*39b0*/  @!PT LDS RZ, [RZ] ;  /* 0x00000000fffff984 */ /* 0x000fe20000000800 */
[----:B------:R-:W-:Y:S01]  /*39c0*/  @!PT LDS RZ, [RZ] ;  /* 0x00000000fffff984 */ /* 0x000fe20000000800 */
[----:B------:R-:W-:Y:S01]  /*39d0*/  @!PT LDS RZ, [RZ] ;  /* 0x00000000fffff984 */ /* 0x000fe20000000800 */
[----:B------:R3:W-:Y:S06]  /*39e0*/  MEMBAR.ALL.CTA ;  /* 0x0000000000007992 */ /* 0x0007ec0000008000 */
[----:B---3--:R-:W3:Y:S02]  /*39f0*/  FENCE.VIEW.ASYNC.S ;  /* 0x00000000000073c6 */ /* 0x008ee40000000000 */
[----:B---3--:R3:W-:Y:S01]  /*3a00*/  SYNCS.ARRIVE.TRANS64.RED.A1T0 RZ, [R0+URZ], RZ ;  /* 0x000000ff00ff79a7 */ /* 0x0087e200081004ff */
[----:B-1----:R-:W-:Y:S11]  /*3a10*/  LOP3.LUT P3, RZ, R22, 0x1, RZ, 0xc0, !PT ;  /* 0x0000000116ff7812 */ /* 0x002ff6000786c0ff */
[----:B------:R-:W-:Y:S02]  /*3a20*/  @!UPT UIADD3 URZ, UPT, UPT, URZ, URZ, URZ ;  /* 0x000000fffffff290 */ /* 0x000fe4000fffe0ff */
[----:B------:R-:W-:Y:S02]  /*3a30*/  @P3 MOV R13, R20 ;  /* 0x00000014000d3202 */ /* 0x000fe40000000f00 */
[----:B------:R-:W-:Y:S01]  /*3a40*/  @P3 LOP3.LUT R8, R21, 0xffff, RZ, 0xc0, !PT ;  /* 0x0000ffff15083812 */ /* 0x000fe200078ec0ff */
[----:B---3--:R-:W-:Y:S06]  /*3a50*/  @!P0 BRA `(.L_x_68) ;  /* 0x0000000000a48947 */ /* 0x008fec0003800000 */
[----:B------:R-:W-:Y:S01]  /*3a60*/  IMAD.HI.U32 R31, R24, R7, RZ ;  /* 0x00000007181f7227 */ /* 0x000fe200078e00ff */
[----:B------:R-:W-:Y:S02]  /*3a70*/  ISETP.NE.AND P0, PT, R6, 0x1, PT ;  /* 0x000000010600780c */ /* 0x000fe40003f05270 */
[----:B------:R-:W-:Y:S01]  /*3a80*/  ISETP.NE.AND P2, PT, R40, 0x1, PT ;  /* 0x000000012800780c */ /* 0x000fe20003f45270 */
[----:B----4-:R-:W-:Y:S01]  /*3a90*/  IMAD.HI.U32 R34, R19, R16, RZ ;  /* 0x0000001013227227 */ /* 0x010fe200078e00ff */
[----:B------:R-:W-:Y:S02]  /*3aa0*/  SHF.R.U32.HI R31, RZ, R18, R31 ;  /* 0x00000012ff1f7219 */ /* 0x000fe4000001161f */
[----:B------:R-:W-:Y:S01]  /*3ab0*/  ISETP.NE.AND P5, PT, R2, 0x1, PT ;  /* 0x000000010200780c */ /* 0x000fe20003fa5270 */
[----:B------:R-:W-:Y:S01]  /*3ac0*/  IMAD.HI.U32 R36, R13, R16, RZ ;  /* 0x000000100d247227 */ /* 0x000fe200078e00ff */
[----:B------:R-:W-:Y:S02]  /*3ad0*/  SHF.R.U32.HI R34, RZ, R17, R34 ;  /* 0x00000011ff227219 */ /* 0x000fe40000011622 */
[----:B------:R-:W-:Y:S01]  /*3ae0*/  SEL R3, R24, R31, !P0 ;  /* 0x0000001f18037207 */ /* 0x000fe20004000000 */
[C---:B------:R-:W-:Y:S01]  /*3af0*/  IMAD.HI.U32 R31, R8.reuse, R7, RZ ;  /* 0x00000007081f7227 */ /* 0x040fe200078e00ff */
[----:B------:R-:W-:Y:S02]  /*3b00*/  SEL R11, R19, R34, !P5 ;  /* 0x00000022130b7207 */ /* 0x000fe40006800000 */
[----:B------:R-:W-:Y:S01]  /*3b10*/  SHF.R.U32.HI R36, RZ, R17, R36 ;  /* 0x00000011ff247219 */ /* 0x000fe20000011624 */
[----:B------:R-:W-:Y:S01]  /*3b20*/  IMAD.HI.U32 R38, R3, R4, RZ ;  /* 0x0000000403267227 */ /* 0x000fe200078e00ff */
[----:B------:R-:W-:Y:S03]  /*3b30*/  SHF.R.U32.HI R31, RZ, R18, R31 ;  /* 0x00000012ff1f7219 */ /* 0x000fe6000001161f */
[----:B------:R-:W-:Y:S01]  /*3b40*/  IMAD.HI.U32 R34, R11, R4, RZ ;  /* 0x000000040b227227 */ /* 0x000fe200078e00ff */
[----:B------:R-:W-:Y:S02]  /*3b50*/  @P2 SHF.R.U32.HI R3, RZ, R5, R38 ;  /* 0x00000005ff032219 */ /* 0x000fe40000011626 */
[----:B------:R-:W-:Y:S02]  /*3b60*/  SEL R9, R8, R31, !P0 ;  /* 0x0000001f08097207 */ /* 0x000fe40004000000 */
[----:B------:R-:W-:Y:S01]  /*3b70*/  @P2 SHF.R.U32.HI R11, RZ, R5, R34 ;  /* 0x00000005ff0b2219 */ /* 0x000fe20000011622 */
[C---:B------:R-:W-:Y:S01]  /*3b80*/  IMAD R10, R40.reuse, R3, RZ ;  /* 0x00000003280a7224 */ /* 0x040fe200078e02ff */
[----:B------:R-:W-:Y:S01]  /*3b90*/  SEL R3, R13, R36, !P5 ;  /* 0x000000240d037207 */ /* 0x000fe20006800000 */
[C---:B------:R-:W-:Y:S03]  /*3ba0*/  IMAD.HI.U32 R14, R9.reuse, R4, RZ ;  /* 0x00000004090e7227 */ /* 0x040fe600078e00ff */
[----:B------:R-:W-:Y:S01]  /*3bb0*/  ISETP.GE.AND P0, PT, R9, R10, PT ;  /* 0x0000000a0900720c */ /* 0x000fe20003f06270 */
[C---:B------:R-:W-:Y:S01]  /*3bc0*/  IMAD R12, R40.reuse, R11, RZ ;  /* 0x0000000b280c7224 */ /* 0x040fe200078e02ff */
[-C--:B------:R-:W-:Y:S04]  /*3bd0*/  SHF.R.U32.HI R14, RZ, R5.reuse, R14 ;  /* 0x00000005ff0e7219 */ /* 0x080fe8000001160e */
[----:B------:R-:W-:Y:S02]  /*3be0*/  ISETP.GE.OR P0, PT, R3, R12, P0 ;  /* 0x0000000c0300720c */ /* 0x000fe40000706670 */
[----:B------:R-:W-:Y:S05]  /*3bf0*/  SEL R15, R9, R14, !P2 ;  /* 0x0000000e090f7207 */ /* 0x000fea0005000000 */
[----:B------:R-:W-:Y:S04]  /*3c00*/  IMAD.MOV R14, RZ, RZ, -R15 ;  /* 0x000000ffff0e7224 */ /* 0x000fe800078e0a0f */
[----:B------:R-:W-:Y:S02]  /*3c10*/  IMAD R14, R40, R14, R9 ;  /* 0x0000000e280e7224 */ /* 0x000fe400078e0209 */
[C---:B------:R-:W-:Y:S05]  /*3c20*/  @!P0 IMAD.HI.U32 R10, R3.reuse, R4, RZ ;  /* 0x00000004030a8227 */ /* 0x040fea00078e00ff */
[----:B------:R-:W-:Y:S04]  /*3c30*/  @!P0 SHF.R.U32.HI R10, RZ, R5, R10 ;  /* 0x00000005ff0a8219 */ /* 0x000fe8000001160a */
[----:B------:R-:W-:Y:S01]  /*3c40*/  @!P0 SEL R0, R3, R10, !P2 ;  /* 0x0000000a03008207 */ /* 0x000fe20005000000 */
[----:B------:R-:W-:Y:S03]  /*3c50*/  IMAD.MOV R10, RZ, RZ, -R3 ;  /* 0x000000ffff0a7224 */ /* 0x000fe600078e0a03 */
[----:B------:R-:W-:Y:S01]  /*3c60*/  @!P0 IADD3 R15, PT, PT, R15, -R0, RZ ;  /* 0x800000000f0f8210 */ /* 0x000fe20007ffe0ff */
[----:B------:R-:W-:Y:S01]  /*3c70*/  @!P0 IMAD R0, R11, R14, R0 ;  /* 0x0000000e0b008224 */ /* 0x000fe200078e0200 */
[----:B------:R-:W-:Y:S01]  /*3c80*/  IADD3 R11, PT, PT, -R9, RZ, RZ ;  /* 0x000000ff090b7210 */ /* 0x000fe20007ffe1ff */
[----:B------:R-:W-:Y:S02]  /*3c90*/  IMAD R13, R2, R10, R13 ;  /* 0x0000000a020d7224 */ /* 0x000fe400078e020d */
[----:B------:R-:W-:Y:S02]  /*3ca0*/  @!P0 IMAD R9, R15, R40, R3 ;  /* 0x000000280f098224 */ /* 0x000fe400078e0203 */
[----:B------:R-:W-:Y:S02]  /*3cb0*/  @!P0 IMAD.MOV.U32 R3, RZ, RZ, R0 ;  /* 0x000000ffff038224 */ /* 0x000fe400078e0000 */
[----:B------:R-:W-:Y:S02]  /*3cc0*/  IMAD R8, R6, R11, R8 ;  /* 0x0000000b06087224 */ /* 0x000fe400078e0208 */
[----:B------:R-:W-:Y:S02]  /*3cd0*/  IMAD R13, R3, R2, R13 ;  /* 0x00000002030d7224 */ /* 0x000fe400078e020d */
[----:B------:R-:W-:Y:S02]  /*3ce0*/  IMAD R8, R9, R6, R8 ;  /* 0x0000000609087224 */ /* 0x000fe400078e0208 */
.L_x_68:
[----:B------:R-:W-:Y:S05]  /*3cf0*/  BRA.U UP1, `(.L_x_69) ;  /* 0x0000000101107547 */ /* 0x000fea000b800000 */
[----:B------:R-:W-:Y:S04]  /*3d00*/  MOV R0, UR13 ;  /* 0x0000000d00007c02 */ /* 0x000fe80008000f00 */
[----:B------:R-:W-:Y:S04]  /*3d10*/  SHF.L.U32 R3, R0, 0x1f, RZ ;  /* 0x0000001f00037819 */ /* 0x000fe800000006ff */
[----:B------:R-:W1:Y:S02]  /*3d20*/  SYNCS.PHASECHK.TRANS64.TRYWAIT P0, [UR6+0x48], R3 ;  /* 0x00004803ff0075a7 */ /* 0x000e640008001106 */
[----:B-1----:R-:W-:Y:S05]  /*3d30*/  @!P0 BRA `(.L_x_70) ;  /* 0x0000002800208947 */ /* 0x002fea0003800000 */
.L_x_69:
[----:B------:R-:W-:Y:S05]  /*3d40*/  BRA.U !UP3, `(.L_x_71) ;  /* 0x000000010b347547 */ /* 0x000fea000b800000 */
[----:B------:R-:W-:Y:S01]  /*3d50*/  UPLOP3.LUT UP0, UPT, UPT, UPT, UP2, 0x80, 0x8 ;  /* 0x000000000008789c */ /* 0x000fe20003f0f020 */
[----:B-1----:R-:W-:Y:S02]  /*3d60*/  HFMA2 R0, -RZ, RZ, 0, 5.9604644775390625e-08 ;  /* 0x00000001ff007431 */ /* 0x002fe400000001ff */
[----:B------:R-:W-:Y:S03]  /*3d70*/  IMAD.MOV.U32 R96, RZ, RZ, 0x1 ;  /* 0x00000001ff607424 */ /* 0x000fe600078e00ff */
[----:B------:R-:W-:Y:S05]  /*3d80*/  PLOP3.LUT P0, PT, PT, PT, UP0, 0x80, 0x8 ;  /* 0x000000000008781c */ /* 0x000fea0003f0f008 */
[----:B------:R-:W1:Y:S01]  /*3d90*/  @UP0 LDCU.64 UR8, c[0x0][0x888] ;  /* 0x00011100ff0807ac */ /* 0x000e620008000a00 */
[----:B------:R-:W-:Y:S07]  /*3da0*/  @UP0 UIMAD UR7, UR36, UR4, URZ ;  /* 0x00000004240702a4 */ /* 0x000fee000f8e02ff */
[----:B------:R-:W-:Y:S01]  /*3db0*/  @!P0 PRMT R96, R0, 0x7610, R96 ;  /* 0x0000761000608816 */ /* 0x000fe20000000060 */
[----:B-1----:R-:W-:Y:S03]  /*3dc0*/  @UP0 UIMAD.WIDE UR8, UR7, 0x4, UR8 ;  /* 0x00000004070808a5 */ /* 0x002fe6000f8e0208 */
[----:B------:R-:W1:Y:S03]  /*3dd0*/  @!UP0 LDCU UR7, c[0x0][0x880] ;  /* 0x00011000ff0787ac */ /* 0x000e660008000800 */
[----:B------:R-:W-:Y:S01]  /*3de0*/  IMAD.U32 R10, RZ, RZ, UR8 ;  /* 0x00000008ff0a7e24 */ /* 0x000fe2000f8e00ff */
[----:B------:R-:W-:Y:S05]  /*3df0*/  MOV R11, UR9 ;  /* 0x00000009000b7c02 */ /* 0x000fea0008000f00 */
[----:B-----5:R3:W5:Y:S02]  /*3e00*/  @P0 LDG.E R49, desc[UR40][R10.64] ;  /* 0x000000280a310981 */ /* 0x020764000c1e1900 */
[----:B-1-3--:R-:W-:Y:S07]  /*3e10*/  @!P0 IMAD.U32 R49, RZ, RZ, UR7 ;  /* 0x00000007ff318e24 */ /* 0x00afee000f8e00ff */
.L_x_71:
[----:B-----5:R-:W-:Y:S01]  /*3e20*/  @!P4 FSETP.EQ.AND P5, PT, R49, RZ, PT ;  /* 0x000000ff3100c20b */ /* 0x020fe20003fa2000 */
[----:B------:R-:W-:Y:S01]  /*3e30*/  @!UPT UIADD3 URZ, UPT, UPT, URZ, URZ, URZ ;  /* 0x000000fffffff290 */ /* 0x000fe2000fffe0ff */
[----:B------:R-:W-:Y:S11]  /*3e40*/  @!P4 BRA `(.L_x_72) ;  /* 0x000000000014c947 */ /* 0x000ff60003800000 */
[----:B------:R-:W-:Y:S02]  /*3e50*/  LOP3.LUT P0, RZ, R96, 0xff, RZ, 0xc0, !PT ;  /* 0x000000ff60ff7812 */ /* 0x000fe4000780c0ff */
[----:B------:R-:W-:Y:S04]  /*3e60*/  PLOP3.LUT P5, PT, PT, PT, UP0, 0x80, 0x8 ;  /* 0x000000000008781c */ /* 0x000fe80003faf008 */
[----:B------:R-:W-:Y:S07]  /*3e70*/  PLOP3.LUT P5, PT, P5, PT, PT, 0x8, 0x80 ;  /* 0x000000000080781c */ /* 0x000fee0002fae170 */
[----:B------:R-:W-:Y:S11]  /*3e80*/  @P0 FSETP.EQ.AND P5, PT, R49, RZ, PT ;  /* 0x000000ff3100020b */ /* 0x000ff60003fa2000 */
[----:B------:R-:W-:Y:S02]  /*3e90*/  @!UPT UIADD3 URZ, UPT, UPT, URZ, URZ, URZ ;  /* 0x000000fffffff290 */ /* 0x000fe4000fffe0ff */
.L_x_72:
[----:B------:R-:W3:Y:S01]  /*3ea0*/  SYNCS.PHASECHK.TRANS64.TRYWAIT P4, [UR6+0x38], R26 ;  /* 0x0000381aff0075a7 */ /* 0x000ee20008081106 */
[----:B------:R-:W-:Y:S01]  /*3eb0*/  @P3 SHF.R.U32.HI R27, RZ, 0x10, R21 ;  /* 0x00000010ff1b3819 */ /* 0x000fe20000011615 */
[----:B------:R-:W-:Y:S01]  /*3ec0*/  VIADD R29, R29, 0x1 ;  /* 0x000000011d1d7836 */ /* 0x000fe20000000000 */
[----:B------:R-:W5:Y:S08]  /*3ed0*/  LDC.64 R14, c[0x0][0xb10] ;  /* 0x0002c400ff0e7b82 */ /* 0x000f700000000a00 */
[----:B------:R-:W2:Y:S08]  /*3ee0*/  LDC.64 R10, c[0x0][0xb18] ;  /* 0x0002c600ff0a7b82 */ /* 0x000eb00000000a00 */
[----:B-1----:R-:W1:Y:S08]  /*3ef0*/  @!P1 LDC R0, c[0x0][0xb20] ;  /* 0x0002c800ff009b82 */ /* 0x002e700000000800 */
[----:B------:R-:W4:Y:S01]  /*3f00*/  @!P1 LDC R3, c[0x0][0xb0c] ;  /* 0x0002c300ff039b82 */ /* 0x000f220000000800 */
[----:B-----5:R-:W-:Y:S05]  /*3f10*/  @!P1 IMAD.HI.U32 R14, R13, R14, RZ ;  /* 0x0000000e0d0e9227 */ /* 0x020fea00078e00ff */
[----:B------:R-:W-:Y:S01]  /*3f20*/  @!P1 SHF.R.U32.HI R14, RZ, R15, R14 ;  /* 0x0000000fff0e9219 */ /* 0x000fe2000001160e */
[----:B--2---:R-:W-:Y:S01]  /*3f30*/  @!P1 IMAD.HI.U32 R11, R8, R11, RZ ;  /* 0x0000000b080b9227 */ /* 0x004fe200078e00ff */
[----:B------:R-:W-:Y:S04]  /*3f40*/  @!P1 ISETP.NE.AND P0, PT, R10, 0x1, PT ;  /* 0x000000010a00980c */ /* 0x000fe80003f05270 */
[----:B-1----:R-:W-:Y:S02]  /*3f50*/  @!P1 SHF.R.U32.HI R9, RZ, R0, R11 ;  /* 0x00000000ff099219 */ /* 0x002fe4000001160b */
[----:B----4-:R-:W-:Y:S02]  /*3f60*/  @!P1 ISETP.NE.AND P2, PT, R3, 0x1, PT ;  /* 0x000000010300980c */ /* 0x010fe40003f45270 */
[----:B------:R-:W-:Y:S02]  /*3f70*/  @!P1 SEL R9, R8, R9, !P0 ;  /* 0x0000000908099207 */ /* 0x000fe40004000000 */
[----:B------:R-:W-:Y:S02]  /*3f80*/  ELECT P0, URZ, PT ;  /* 0x0000000000ff782f */ /* 0x000fe40003800000 */
[----:B------:R-:W-:Y:S05]  /*3f90*/  @!P1 SEL R14, R13, R14, !P2 ;  /* 0x0000000e0d0e9207 */ /* 0x000fea0005000000 */
[----:B------:R-:W-:Y:S02]  /*3fa0*/  @!P1 IMAD.IADD R0, R9, 0x1, -R14 ;  /* 0x0000000109009824 */ /* 0x000fe400078e0a0e */
[----:B------:R-:W-:Y:S02]  /*3fb0*/  @!P1 IMAD.IADD R9, R14, 0x1, -R9 ;  /* 0x000000010e099824 */ /* 0x000fe400078e0a09 */
[----:B------:R-:W-:Y:S02]  /*3fc0*/  @!P1 IMAD R13, R0, R3, R13 ;  /* 0x00000003000d9224 */ /* 0x000fe400078e020d */
[----:B------:R-:W-:Y:S01]  /*3fd0*/  @!P1 IMAD R8, R9, R10, R8 ;  /* 0x0000000a09089224 */ /* 0x000fe200078e0208 */
[----:B---3--:R-:W-:Y:S06]  /*3fe0*/  @!P4 BRA `(.L_x_73) ;  /* 0x00000024008cc947 */ /* 0x008fec0003800000 */
.L_x_122:
[----:B------:R-:W-:Y:S01]  /*3ff0*/  PLOP3.LUT P5, PT, P5, P0, PT, 0xf2, 0x2f ;  /* 0x00000000002f781c */ /* 0x000fe20002fa1e72 */
[----:B------:R-:W-:Y:S01]  /*4000*/  UMOV UR14, 0x0 ;  /* 0x00000000000e7882 */ /* 0x000fe20000000000 */
[----:B------:R-:W-:Y:S01]  /*4010*/  LOP3.LUT R30, R30, 0x1, RZ, 0x3c, !PT ;  /* 0x000000011e1e7812 */ /* 0x000fe200078e3cff */
[----:B------:R-:W-:Y:S01]  /*4020*/  UMOV UR15, 0x10000000 ;  /* 0x10000000000f7882 */ /* 0x000fe20000000000 */
[----:B------:R-:W-:Y:S01]  /*4030*/  UMOV UR12, UR36 ;  /* 0x00000024000c7c82 */ /* 0x000fe20008000000 */
[----:B------:R-:W-:Y:S08]  /*4040*/  @P3 R2UR UR36, R27 ;  /* 0x000000001b2432ca */ /* 0x000ff000000e0000 */
[----:B-1----:R-:W-:Y:S01]  /*4050*/  @!P5 IADD3 R3, P0, PT, R32, 0x580, RZ ;  /* 0x000005802003d810 */ /* 0x002fe20007f1e0ff */
[----:B------:R-:W-:Y:S01]  /*4060*/  @!P5 IMAD.SHL.U32 R91, R91, 0x40, RZ ;  /* 0x000000405b5bd824 */ /* 0x000fe200078e00ff */
[----:B------:R-:W-:Y:S01]  /*4070*/  VOTEU.ALL UP1, P5 ;  /* 0x0000000000ff7886 */ /* 0x000fe20002820000 */
[----:B------:R-:W-:Y:S01]  /*4080*/  @!P5 IMAD.SHL.U32 R97, R97, 0x40, RZ ;  /* 0x000000406161d824 */ /* 0x000fe200078e00ff */
[----:B------:R-:W-:Y:S01]  /*4090*/  @!P5 R2UR UR8, R3 ;  /* 0x000000000308d2ca */ /* 0x000fe200000e0000 */
[----:B------:R-:W-:Y:S01]  /*40a0*/  @!P5 IMAD.X R0, RZ, RZ, R33, P0 ;  /* 0x000000ffff00d224 */ /* 0x000fe200000e0621 */
[----:B------:R-:W-:Y:S01]  /*40b0*/  @!P5 R2UR UR10, R91 ;  /* 0x000000005b0ad2ca */ /* 0x000fe200000e0000 */
[----:B------:R-:W-:Y:S01]  /*40c0*/  @!UP1 UIADD3 UR9, UPT, UPT, UR6, 0x30, URZ ;  /* 0x0000003006099890 */ /* 0x000fe2000fffe0ff */
[----:B------:R-:W-:Y:S01]  /*40d0*/  @!P5 R2UR UR11, R97 ;  /* 0x00000000610bd2ca */ /* 0x000fe200000e0000 */
[----:B------:R-:W-:Y:S01]  /*40e0*/  IMAD.IADD R91, R8, 0x1, R79 ;  /* 0x00000001085b7824 */ /* 0x000fe200078e024f */
[----:B------:R-:W-:Y:S01]  /*40f0*/  @!P5 R2UR UR7, R0 ;  /* 0x000000000007d2ca */ /* 0x000fe200000e0000 */
[----:B------:R-:W-:Y:S01]  /*4100*/  IMAD.IADD R97, R13, 0x1, R90 ;  /* 0x000000010d617824 */ /* 0x000fe200078e025a */
[C---:B------:R-:W-:Y:S04]  /*4110*/  ISETP.NE.AND P0, PT, R29.reuse, 0x2, PT ;  /* 0x000000021d00780c */ /* 0x040fe80003f05270 */
[----:B------:R-:W-:Y:S01]  /*4120*/  SEL R3, RZ, 0x1, P0 ;  /* 0x00000001ff037807 */ /* 0x000fe20000000000 */
[----:B------:R-:W-:Y:S01]  /*4130*/  IMAD.U32 R10, RZ, RZ, UR8 ;  /* 0x00000008ff0a7e24 */ /* 0x000fe2000f8e00ff */
[----:B------:R-:W-:Y:S01]  /*4140*/  @!UP1 UIADD3 UR8, UPT, UPT, UR6, 0x200, URZ ;  /* 0x0000020006089890 */ /* 0x000fe2000fffe0ff */
[----:B------:R-:W-:Y:S01]  /*4150*/  SEL R29, R29, RZ, P0 ;  /* 0x000000ff1d1d7207 */ /* 0x000fe20000000000 */
[----:B------:R-:W-:Y:S01]  /*4160*/  VOTEU.ALL UP1, P5 ;  /* 0x0000000000ff7886 */ /* 0x000fe20002820000 */
[----:B------:R-:W-:Y:S02]  /*4170*/  LOP3.LUT R28, R28, R3, RZ, 0x3c, !PT ;  /* 0x000000031c1c7212 */ /* 0x000fe400078e3cff */
[----:B------:R-:W-:Y:S01]  /*4180*/  IMAD.U32 R11, RZ, RZ, UR7 ;  /* 0x00000007ff0b7e24 */ /* 0x000fe2000f8e00ff */
[----:B------:R-:W-:Y:S04]  /*4190*/  @!P5 R2UR UR16, R10 ;  /* 0x000000000a10d2ca */ /* 0x000fe800000e0000 */
[----:B------:R-:W-:Y:S11]  /*41a0*/  @!P5 R2UR UR17, R11 ;  /* 0x000000000b11d2ca */ /* 0x000ff600000e0000 */
[----:B------:R-:W-:Y:S02]  /*41b0*/  @!UPT UIADD3 URZ, UPT, UPT, URZ, URZ, URZ ;  /* 0x000000fffffff290 */ /* 0x000fe4000fffe0ff */
[----:B------:R3:W-:Y:S01]  /*41c0*/  @!UP1 UTMALDG.3D [UR8], [UR16], desc[UR14] ;  /* 0x00000e08100095b4 */ /* 0x0007e20008011000 */
[----:B------:R3:W-:Y:S01]  /*41d0*/  @!P5 SYNCS.ARRIVE.TRANS64.RED.A0TR RZ, [UR6+0x30], R25 ;  /* 0x00003019ffffd9a7 */ /* 0x0007e20008300406 */
[----:B------:R-:W-:Y:S01]  /*41e0*/  UPLOP3.LUT UP1, UPT, UPT, UPT, UPT, 0x80, 0x8 ;  /* 0x000000000008789c */ /* 0x000fe20003f2f070 */
[----:B------:R-:W-:Y:S01]  /*41f0*/  SYNCS.ARRIVE.TRANS64.RED.A1T0 RZ, [UR37], RZ ;  /* 0x000000ffffff79a7 */ /* 0x000fe20008100425 */
[----:B------:R-:W-:Y:S09]  /*4200*/  @P3 BRA `(.L_x_74) ;  /* 0xfffffff400b43947 */ /* 0x000ff2000383ffff */
[----:B------:R-:W-:Y:S07]  /*4210*/  MOV R0, UR6 ;  /* 0x0000000600007c02 */ /* 0x000fee0008000f00 */
.L_x_75:
[----:B-1----:R-:W-:-:S04]  /*4220*/  SHF.L.U32 R3, R30, 0x1f, RZ ;  /* 0x0000001f1e037819 */ /* 0x002fc800000006ff */
[----:B------:R1:W2:Y:S03]  /*4230*/  SYNCS.PHASECHK.TRANS64.TRYWAIT P0, [R0+URZ+0x38], R3 ;  /* 0x00003803000075a7 */ /* 0x0002a600080011ff */
[----:B--2---:R-:W-:Y:S05]  /*4240*/  @!P0 NANOSLEEP.SYNCS 0x989680 ;  /* 0x009896800000895d */ /* 0x004fea0003900000 */
[----:B------:R-:W2:Y:S02]  /*4250*/  @!P0 SYNCS.PHASECHK.TRANS64 P0, [R0+URZ+0x38], R3 ;  /* 0x00003803000085a7 */ /* 0x000ea400080010ff */
[----:B--23--:R-:W-:Y:S05]  /*4260*/  @P0 EXIT ;  /* 0x000000000000094d */ /* 0x00cfea0003800000 */
[----:B------:R-:W-:Y:S05]  /*4270*/  BRA `(.L_x_75) ;  /* 0xfffffffc00e87947 */ /* 0x000fea000383ffff */
.L_x_66:
[----:B------:R-:W-:-:S06]  /*4280*/  UISETP.GE.AND UP1, UPT, UR8, 0x4, UPT ;  /* 0x000000040800788c */ /* 0x000fcc000bf26270 */
[----:B------:R-:W-:-:S13]  /*4290*/  PLOP3.LUT P0, PT, PT, PT, UP1, 0x80, 0x8 ;  /* 0x000000000008781c */ /* 0x000fda0003f0f018 */
[----:B------:R-:W-:Y:S05]  /*42a0*/  @!P0 EXIT ;  /* 0x000000000000894d */ /* 0x000fea0003800000 */
[----:B------:R-:W-:Y:S01]  /*42b0*/  BAR.SYNC.DEFER_BLOCKING 0x6, 0xa0 ;  /* 0x0182800000007b1d */ /* 0x000fe20000010000 */
[C---:B------:R-:W-:Y:S02]  /*42c0*/  IMAD.SHL.U32 R5, R101.reuse, 0x40, RZ ;  /* 0x0000004065057824 */ /* 0x040fe400078e00ff */
[----:B------:R-:W-:Y:S02]  /*42d0*/  HFMA2 R111, -RZ, RZ, 0, 0 ;  /* 0x00000000ff6f7431 */ /* 0x000fe400000001ff */
[C---:B------:R-:W-:Y:S01]  /*42e0*/  IMAD.SHL.U32 R0, R101.reuse, 0x20, RZ ;  /* 0x0000002065007824 */ /* 0x040fe200078e00ff */
[----:B------:R-:W-:Y:S01]  /*42f0*/  CS2R R106, SRZ ;  /* 0x00000000006a7805 */ /* 0x000fe2000001ff00 */
[----:B------:R-:W-:Y:S01]  /*4300*/  IMAD.SHL.U32 R2, R101, 0x2, RZ ;  /* 0x0000000265027824 */ /* 0x000fe200078e00ff */
[----:B------:R-:W-:Y:S01]  /*4310*/  UMOV UR43, 0x400 ;  /* 0x00000400002b7882 */ /* 0x000fe20000000000 */
[----:B------:R-:W1:Y:S01]  /*4320*/  LDC R99, c[0x0][0x370] ;  /* 0x0000dc00ff637b82 */ /* 0x000e620000000800 */
[----:B------:R-:W-:Y:S01]  /*4330*/  ULEA UR43, UR37, UR43, 0x18 ;  /* 0x0000002b252b7291 */ /* 0x000fe2000f8ec0ff */
[----:B------:R-:W-:Y:S01]  /*4340*/  LOP3.LUT R7, R5, 0x180, RZ, 0xc0, !PT ;  /* 0x0000018005077812 */ /* 0x000fe200078ec0ff */
[C---:B------:R-:W-:Y:S01]  /*4350*/  IMAD.SHL.U32 R103, R101.reuse, 0x8, RZ ;  /* 0x0000000865677824 */ /* 0x040fe200078e00ff */
[----:B------:R-:W-:Y:S01]  /*4360*/  LOP3.LUT R0, R0, 0xc00, RZ, 0xc0, !PT ;  /* 0x00000c0000007812 */ /* 0x000fe200078ec0ff */
[----:B------:R-:W-:Y:S01]  /*4370*/  IMAD.U32 R46, R101, 0x10000, RZ ;  /* 0x00010000652e7824 */ /* 0x000fe200078e00ff */
[----:B------:R-:W-:Y:S01]  /*4380*/  LOP3.LUT R2, R7, 0x20, R2, 0xf8, !PT ;  /* 0x0000002007027812 */ /* 0x000fe200078ef802 */
[----:B------:R-:W-:Y:S01]  /*4390*/  UIADD3 UR4, UPT, UPT, UR43, 0x1200, URZ ;  /* 0x000012002b047890 */ /* 0x000fe2000fffe0ff */
[----:B------:R-:W2:Y:S01]  /*43a0*/  LDC R42, c[0x0][0xb0c] ;  /* 0x0002c300ff2a7b82 */ /* 0x000ea20000000800 */
[----:B------:R-:W-:Y:S01]  /*43b0*/  LOP3.LUT R0, R0, 0x40, R5, 0xf8, !PT ;  /* 0x0000004000007812 */ /* 0x000fe200078ef805 */
[----:B------:R-:W-:Y:S01]  /*43c0*/  IMAD.MOV.U32 R44, RZ, RZ, RZ ;  /* 0x000000ffff2c7224 */ /* 0x000fe200078e00ff */
[----:B------:R-:W-:Y:S01]  /*43d0*/  LOP3.LUT R103, R2, 0x30, R103, 0x78, !PT ;  /* 0x0000003002677812 */ /* 0x000fe200078e7867 */
[----:B------:R-:W-:Y:S01]  /*43e0*/  IMAD.MOV.U32 R108, RZ, RZ, RZ ;  /* 0x000000ffff6c7224 */ /* 0x000fe200078e00ff */
[----:B------:R-:W-:Y:S01]  /*43f0*/  LOP3.LUT R0, R0, 0x200, R5, 0xf8, !PT ;  /* 0x0000020000007812 */ /* 0x000fe200078ef805 */
[----:B------:R-:W-:Y:S01]  /*4400*/  IMAD.SHL.U32 R5, R101, 0x10, RZ ;  /* 0x0000001065057824 */ /* 0x000fe200078e00ff */
[----:B------:R-:W-:Y:S01]  /*4410*/  LOP3.LUT R46, R46, 0x600000, RZ, 0xc0, !PT ;  /* 0x006000002e2e7812 */ /* 0x000fe200078ec0ff */
[----:B------:R-:W4:Y:S01]  /*4420*/  LDC R98, c[0x0][0xb20] ;  /* 0x0002c800ff627b82 */ /* 0x000f220000000800 */
[----:B------:R-:W3:Y:S01]  /*4430*/  LDS R3, [UR43+0x100] ;  /* 0x0001002bff037984 */ /* 0x000ee20008000800 */
[----:B------:R-:W-:Y:S01]  /*4440*/  LOP3.LUT R103, R0, R103, RZ, 0xfc, !PT ;  /* 0x0000006700677212 */ /* 0x000fe200078efcff */
[----:B------:R-:W-:Y:S01]  /*4450*/  IMAD.U32 R109, RZ, RZ, UR4 ;  /* 0x00000004ff6d7e24 */ /* 0x000fe2000f8e00ff */
[----:B------:R-:W-:Y:S01]  /*4460*/  LOP3.LUT R5, R5, 0x20, RZ, 0xc0, !PT ;  /* 0x0000002005057812 */ /* 0x000fe200078ec0ff */
[----:B------:R-:W1:Y:S01]  /*4470*/  LDCU.64 UR46, c[0x0][0x348] ;  /* 0x00006900ff2e77ac */ /* 0x000e620008000a00 */
[----:B------:R-:W-:-:S02]  /*4480*/  IADD3 R102, PT, PT, R103, UR43, RZ ;  /* 0x0000002b67667c10 */ /* 0x000fc4000fffe0ff */
[----:B------:R-:W1:Y:S01]  /*4490*/  LDC R41, c[0x0][0xb30] ;  /* 0x0002cc00ff297b82 */ /* 0x000e620000000800 */
[----:B------:R-:W1:Y:S01]  /*44a0*/  LDCU.64 UR38, c[0x0][0x888] ;  /* 0x00011100ff2677ac */ /* 0x000e620008000a00 */
[----:B------:R-:W-:Y:S01]  /*44b0*/  IADD3 R102, PT, PT, -R5, 0x200, R102 ;  /* 0x0000020005667810 */ /* 0x000fe20007ffe166 */
[----:B------:R-:W-:-:S05]  /*44c0*/  UIADD3 UR42, UPT, UPT, UR43, 0x200, URZ ;  /* 0x000002002b2a7890 */ /* 0x000fca000fffe0ff */
[----:B------:R-:W1:Y:S08]  /*44d0*/  LDC.64 R88, c[0x0][0xb10] ;  /* 0x0002c400ff587b82 */ /* 0x000e700000000a00 */
[----:B------:R-:W1:Y:S08]  /*44e0*/  LDC.64 R38, c[0x0][0xb18] ;  /* 0x0002c600ff267b82 */ /* 0x000e700000000a00 */
[----:B------:R-:W1:Y:S08]  /*44f0*/  LDC.64 R84, c[0x0][0x888] ;  /* 0x00022200ff547b82 */ /* 0x000e700000000a00 */
[----:B------:R-:W1:Y:S01]  /*4500*/  LDC.64 R36, c[0x0][0xb28] ;  /* 0x0002ca00ff247b82 */ /* 0x000e620000000a00 */
[----:B---3--:R-:W-:-:S07]  /*4510*/  IMAD.IADD R46, R3, 0x1, R46 ;  /* 0x00000001032e7824 */ /* 0x008fce00078e022e */
[----:B------:R-:W3:Y:S08]  /*4520*/  LDC.64 R86, c[0x0][0x890] ;  /* 0x00022400ff567b82 */ /* 0x000ef00000000a00 */
[----:B------:R-:W1:Y:S08]  /*4530*/  LDC.64 R82, c[0x0][0x8b0] ;  /* 0x00022c00ff527b82 */ /* 0x000e700000000a00 */
[----:B------:R-:W1:Y:S08]  /*4540*/  LDC.64 R80, c[0x0][0x8a8] ;  /* 0x00022a00ff507b82 */ /* 0x000e700000000a00 */
[----:B--2-4-:R-:W1:Y:S02]  /*4550*/  LDC R100, c[0x0][0x374] ;  /* 0x0000dd00ff647b82 */ /* 0x014e640000000800 */
.L_x_93:
[----:B------:R-:W-:Y:S02]  /*4560*/  LEA R0, R111, UR43, 0x3 ;  /* 0x0000002b6f007c11 */ /* 0x000fe4000f8e18ff */
[----:B------:R-:W-:Y:S02]  /*4570*/  SHF.L.U32 R3, R107, 0x1f, RZ ;  /* 0x0000001f6b037819 */ /* 0x000fe400000006ff */
[----:B------:R-:W-:Y:S02]  /*4580*/  LEA R16, R111, UR43, 0x4 ;  /* 0x0000002b6f107c11 */ /* 0x000fe4000f8e20ff */
[----:B--2---:R-:W2:Y:S02]  /*4590*/  SYNCS.PHASECHK.TRANS64.TRYWAIT P0, [R0+URZ+0x50], R3 ;  /* 0x00005003000075a7 */ /* 0x004ea400080011ff */
[----:B-12---:R-:W-:Y:S05]  /*45a0*/  @!P0 BRA `(.L_x_76) ;  /* 0x0000002000348947 */ /* 0x006fea0003800000 */
.L_x_123:
[----:B------:R-:W4:Y:S01]  /*45b0*/  LDC.64 R12, c[0x0][0xb10] ;  /* 0x0002c400ff0c7b82 */ /* 0x000f220000000a00 */
[----:B------:R-:W3:Y:S01]  /*45c0*/  LDS.128 R16, [R16+0xe0] ;  /* 0x0000e00010107984 */ /* 0x000ee20000000c00 */
[----:B-1----:R-:W-:Y:S01]  /*45d0*/  ISETP.NE.AND P1, PT, R41, 0x1, PT ;  /* 0x000000012900780c */ /* 0x002fe20003f25270 */
[----:B--2---:R-:W-:Y:S01]  /*45e0*/  VIADD R0, R0, 0x60 ;  /* 0x0000006000007836 */ /* 0x004fe20000000000 */
[----:B------:R-:W-:Y:S04]  /*45f0*/  ISETP.GE.AND P0, PT, R40, 0x1, PT ;  /* 0x000000012800780c */ /* 0x000fe80003f06270 */
[----:B------:R-:W1:Y:S01]  /*4600*/  LDC.64 R10, c[0x0][0xb18] ;  /* 0x0002c600ff0a7b82 */ /* 0x000e620000000a00 */
[----:B------:R-:W-:Y:S01]  /*4610*/  PRMT R0, RZ, 0x654, R0 ;  /* 0x00000654ff007816 */ /* 0x000fe20000000000 */
[----:B------:R-:W-:Y:S01]  /*4620*/  @!PT LDS RZ, [RZ] ;  /* 0x00000000fffff984 */ /* 0x000fe20000000800 */
[----:B------:R-:W-:Y:S01]  /*4630*/  @!PT LDS RZ, [RZ] ;  /* 0x00000000fffff984 */ /* 0x000fe20000000800 */
[----:B------:R-:W-:Y:S01]  /*4640*/  @!PT LDS RZ, [RZ] ;  /* 0x00000000fffff984 */ /* 0x000fe20000000800 */
[----:B------:R-:W-:Y:S01]  /*4650*/  @!PT LDS RZ, [RZ] ;  /* 0x00000000fffff984 */ /* 0x000fe20000000800 */
[----:B------:R2:W-:Y:S06]  /*4660*/  MEMBAR.ALL.CTA ;  /* 0x0000000000007992 */ /* 0x0005ec0000008000 */
[----:B--2---:R-:W2:Y:S01]  /*4670*/  FENCE.VIEW.ASYNC.S ;  /* 0x00000000000073c6 */ /* 0x004ea20000000000 */
[----:B------:R-:W1:Y:S08]  /*4680*/  @!P1 LDC R14, c[0x0][0xb20] ;  /* 0x0002c800ff0e9b82 */ /* 0x000e700000000800 */
[----:B------:R-:W1:Y:S01]  /*4690*/  @!P1 LDC R9, c[0x0][0xb0c] ;  /* 0x0002c300ff099b82 */ /* 0x000e620000000800 */
[----:B--2---:R2:W-:Y:S01]  /*46a0*/  SYNCS.ARRIVE.TRANS64.RED.A1T0 RZ, [R0+URZ], RZ ;  /* 0x000000ff00ff79a7 */ /* 0x0045e200081004ff */
[----:B---3--:R-:W-:Y:S04]  /*46b0*/  LOP3.LUT P4, RZ, R18, 0x1, RZ, 0xc0, !PT ;  /* 0x0000000112ff7812 */ /* 0x008fe8000788c0ff */
[----:B------:R-:W-:Y:S09]  /*46c0*/  P2R R110, PR, RZ, 0x10 ;  /* 0x00000010ff6e7803 */ /* 0x000ff20000000000 */
[----:B------:R-:W-:Y:S02]  /*46d0*/  @P4 MOV R45, R16 ;  /* 0x00000010002d4202 */ /* 0x000fe40000000f00 */
[----:B------:R-:W-:Y:S01]  /*46e0*/  @P4 LOP3.LUT R43, R17, 0xffff, RZ, 0xc0, !PT ;  /* 0x0000ffff112b4812 */ /* 0x000fe200078ec0ff */
[----:B--2-4-:R-:W-:Y:S06]  /*46f0*/  @!P0 BRA `(.L_x_77) ;  /* 0x0000000000a48947 */ /* 0x014fec0003800000 */
[----:B------:R-:W-:Y:S01]  /*4700*/  IMAD.HI.U32 R21, R100, R39, RZ ;  /* 0x0000002764157227 */ /* 0x000fe200078e00ff */
[----:B------:R-:W-:Y:S02]  /*4710*/  ISETP.NE.AND P0, PT, R38, 0x1, PT ;  /* 0x000000012600780c */ /* 0x000fe40003f05270 */
[----:B------:R-:W-:Y:S01]  /*4720*/  ISETP.NE.AND P2, PT, R40, 0x1, PT ;  /* 0x000000012800780c */ /* 0x000fe20003f45270 */
[----:B------:R-:W-:Y:S01]  /*4730*/  IMAD.HI.U32 R20, R99, R88, RZ ;  /* 0x0000005863147227 */ /* 0x000fe200078e00ff */
[----:B------:R-:W-:Y:S02]  /*4740*/  SHF.R.U32.HI R21, RZ, R98, R21 ;  /* 0x00000062ff157219 */ /* 0x000fe40000011615 */
[----:B------:R-:W-:Y:S01]  /*4750*/  ISETP.NE.AND P3, PT, R42, 0x1, PT ;  /* 0x000000012a00780c */ /* 0x000fe20003f65270 */
[----:B------:R-:W-:Y:S01]  /*4760*/  IMAD.HI.U32 R24, R45, R88, RZ ;  /* 0x000000582d187227 */ /* 0x000fe200078e00ff */
[----:B------:R-:W-:Y:S02]  /*4770*/  SHF.R.U32.HI R20, RZ, R89, R20 ;  /* 0x00000059ff147219 */ /* 0x000fe40000011614 */
[----:B------:R-:W-:Y:S01]  /*4780*/  SEL R3, R100, R21, !P0 ;  /* 0x0000001564037207 */ /* 0x000fe20004000000 */
[----:B------:R-:W-:Y:S01]  /*4790*/  IMAD.HI.U32 R21, R43, R39, RZ ;  /* 0x000000272b157227 */ /* 0x000fe200078e00ff */
[----:B------:R-:W-:Y:S02]  /*47a0*/  SEL R7, R99, R20, !P3 ;  /* 0x0000001463077207 */ /* 0x000fe40005800000 */
[----:B------:R-:W-:Y:S01]  /*47b0*/  SHF.R.U32.HI R24, RZ, R89, R24 ;  /* 0x00000059ff187219 */ /* 0x000fe20000011618 */
[-C--:B------:R-:W-:Y:S04]  /*47c0*/  IMAD.HI.U32 R20, R3, R36.reuse, RZ ;  /* 0x0000002403147227 */ /* 0x080fe800078e00ff */
[----:B------:R-:W-:Y:S01]  /*47d0*/  IMAD.HI.U32 R22, R7, R36, RZ ;  /* 0x0000002407167227 */ /* 0x000fe200078e00ff */
[-C--:B------:R-:W-:Y:S02]  /*47e0*/  @P2 SHF.R.U32.HI R3, RZ, R37.reuse, R20 ;  /* 0x00000025ff032219 */ /* 0x080fe40000011614 */
[----:B------:R-:W-:Y:S02]  /*47f0*/  SHF.R.U32.HI R20, RZ, R98, R21 ;  /* 0x00000062ff147219 */ /* 0x000fe40000011615 */
[----:B------:R-:W-:Y:S01]  /*4800*/  @P2 SHF.R.U32.HI R7, RZ, R37, R22 ;  /* 0x00000025ff072219 */ /* 0x000fe20000011616 */
[C---:B------:R-:W-:Y:S01]  /*4810*/  IMAD R2, R40.reuse, R3, RZ ;  /* 0x0000000328027224 */ /* 0x040fe200078e02ff */
[----:B------:R-:W-:Y:S02]  /*4820*/  SEL R5, R43, R20, !P0 ;  /* 0x000000142b057207 */ /* 0x000fe40004000000 */
[----:B------:R-:W-:Y:S01]  /*4830*/  SEL R3, R45, R24, !P3 ;  /* 0x000000182d037207 */ /* 0x000fe20005800000 */
[----:B------:R-:W-:Y:S01]  /*4840*/  IMAD R4, R40, R7, RZ ;  /* 0x0000000728047224 */ /* 0x000fe200078e02ff */
[C---:B------:R-:W-:Y:S01]  /*4850*/  ISETP.GE.AND P0, PT, R5.reuse, R2, PT ;  /* 0x000000020500720c */ /* 0x040fe20003f06270 */
[----:B------:R-:W-:Y:S03]  /*4860*/  IMAD.HI.U32 R6, R5, R36, RZ ;  /* 0x0000002405067227 */ /* 0x000fe600078e00ff */
[----:B------:R-:W-:Y:S01]  /*4870*/  ISETP.GE.OR P0, PT, R3, R4, P0 ;  /* 0x000000040300720c */ /* 0x000fe20000706670 */
[----:B------:R-:W-:Y:S01]  /*4880*/  IMAD.MOV R4, RZ, RZ, -R3 ;  /* 0x000000ffff047224 */ /* 0x000fe200078e0a03 */
[-C--:B------:R-:W-:Y:S03]  /*4890*/  SHF.R.U32.HI R6, RZ, R37.reuse, R6 ;  /* 0x00000025ff067219 */ /* 0x080fe60000011606 */
[----:B------:R-:W-:Y:S01]  /*48a0*/  IMAD R45, R42, R4, R45 ;  /* 0x000000042a2d7224 */ /* 0x000fe200078e022d */
[----:B------:R-:W-:Y:S05]  /*48b0*/  SEL R15, R5, R6, !P2 ;  /* 0x00000006050f7207 */ /* 0x000fea0005000000 */
[----:B------:R-:W-:Y:S02]  /*48c0*/  IMAD.MOV R6, RZ, RZ, -R15 ;  /* 0x000000ffff067224 */ /* 0x000fe400078e0a0f */
[C---:B------:R-:W-:Y:S04]  /*48d0*/  @!P0 IMAD.HI.U32 R2, R3.reuse, R36, RZ ;  /* 0x0000002403028227 */ /* 0x040fe800078e00ff */
[----:B------:R-:W-:Y:S01]  /*48e0*/  IMAD R6, R40, R6, R5 ;  /* 0x0000000628067224 */ /* 0x000fe200078e0205 */
[----:B------:R-:W-:Y:S04]  /*48f0*/  @!P0 SHF.R.U32.HI R2, RZ, R37, R2 ;  /* 0x00000025ff028219 */ /* 0x000fe80000011602 */
[----:B------:R-:W-:Y:S02]  /*4900*/  @!P0 SEL R0, R3, R2, !P2 ;  /* 0x0000000203008207 */ /* 0x000fe40005000000 */
[----:B------:R-:W-:Y:S02]  /*4910*/  IADD3 R2, PT, PT, -R5, RZ, RZ ;  /* 0x000000ff05027210 */ /* 0x000fe40007ffe1ff */
[----:B------:R-:W-:Y:S01]  /*4920*/  @!P0 IADD3 R8, PT, PT, R15, -R0, RZ ;  /* 0x800000000f088210 */ /* 0x000fe20007ffe0ff */
[----:B------:R-:W-:Y:S02]  /*4930*/  @!P0 IMAD R0, R7, R6, R0 ;  /* 0x0000000607008224 */ /* 0x000fe400078e0200 */
[----:B------:R-:W-:Y:S02]  /*4940*/  IMAD R43, R38, R2, R43 ;  /* 0x00000002262b7224 */ /* 0x000fe400078e022b */
[----:B------:R-:W-:Y:S02]  /*4950*/  @!P0 IMAD R5, R8, R40, R3 ;  /* 0x0000002808058224 */ /* 0x000fe400078e0203 */
[----:B------:R-:W-:Y:S04]  /*4960*/  @!P0 IMAD.MOV.U32 R3, RZ, RZ, R0 ;  /* 0x000000ffff038224 */ /* 0x000fe800078e0000 */
[----:B------:R-:W-:Y:S02]  /*4970*/  IMAD R45, R3, R42, R45 ;  /* 0x0000002a032d7224 */ /* 0x000fe400078e022d */
[----:B------:R-:W-:Y:S07]  /*4980*/  IMAD R43, R5, R38, R43 ;  /* 0x00000026052b7224 */ /* 0x000fee00078e022b */
.L_x_77:
[----:B------:R-:W-:Y:S01]  /*4990*/  @!P1 IMAD.HI.U32 R0, R45, R12, RZ ;  /* 0x0000000c2d009227 */ /* 0x000fe200078e00ff */
[----:B-1----:R-:W-:Y:S01]  /*49a0*/  @!P1 ISETP.NE.AND P0, PT, R10, 0x1, PT ;  /* 0x000000010a00980c */ /* 0x002fe20003f05270 */
[----:B------:R-:W-:Y:S01]  /*49b0*/  ULOP3.LUT UP0, URZ, UR42, 0x1b0, URZ, 0xc0, !UPT ;  /* 0x000001b02aff7892 */ /* 0x000fe2000f80c0ff */
[----:B------:R-:W-:Y:S01]  /*49c0*/  @!P1 ISETP.NE.AND P2, PT, R9, 0x1, PT ;  /* 0x000000010900980c */ /* 0x000fe20003f45270 */
[----:B------:R-:W-:Y:S01]  /*49d0*/  @!P1 IMAD.HI.U32 R3, R43, R11, RZ ;  /* 0x0000000b2b039227 */ /* 0x000fe200078e00ff */
[----:B------:R-:W-:Y:S02]  /*49e0*/  @!P1 SHF.R.U32.HI R0, RZ, R13, R0 ;  /* 0x0000000dff009219 */ /* 0x000fe40000011600 */
[----:B------:R-:W-:Y:S01]  /*49f0*/  @P4 SHF.R.U32.HI R105, RZ, 0x10, R17 ;  /* 0x00000010ff694819 */ /* 0x000fe20000011611 */
[----:B------:R-:W-:Y:S01]  /*4a00*/  VIADD R111, R111, 0x1 ;  /* 0x000000016f6f7836 */ /* 0x000fe20000000000 */
[----:B------:R-:W-:Y:S02]  /*4a10*/  @!P1 SHF.R.U32.HI R2, RZ, R14, R3 ;  /* 0x0000000eff029219 */ /* 0x000fe40000011603 */
[----:B------:R-:W-:Y:S02]  /*4a20*/  @!P1 SEL R3, R45, R0, !P2 ;  /* 0x000000002d039207 */ /* 0x000fe40005000000 */
[----:B------:R-:W-:Y:S05]  /*4a30*/  @!P1 SEL R2, R43, R2, !P0 ;  /* 0x000000022b029207 */ /* 0x000fea0004000000 */
[----:B------:R-:W-:Y:S02]  /*4a40*/  @!P1 IMAD.IADD R0, R2, 0x1, -R3 ;  /* 0x0000000102009824 */ /* 0x000fe400078e0a03 */
[----:B------:R-:W-:Y:S02]  /*4a50*/  @!P1 IMAD.IADD R2, R3, 0x1, -R2 ;  /* 0x0000000103029824 */ /* 0x000fe400078e0a02 */
[----:B------:R-:W-:Y:S02]  /*4a60*/  @!P1 IMAD R45, R0, R9, R45 ;  /* 0x00000009002d9224 */ /* 0x000fe400078e022d */
[----:B------:R-:W-:Y:S01]  /*4a70*/  @!P1 IMAD R43, R2, R10, R43 ;  /* 0x0000000a022b9224 */ /* 0x000fe200078e022b */
[----:B------:R-:W-:Y:S06]  /*4a80*/  BRA.U !UP0, `(.L_x_78) ;  /* 0x0000000108407547 */ /* 0x000fec000b800000 */
[----:B------:R-:W1:Y:S01]  /*4a90*/  LDCU.64 UR8, c[0x4][0x80] ;  /* 0x01001000ff0877ac */ /* 0x000e620008000a00 */
[----:B------:R-:W-:Y:S01]  /*4aa0*/  MOV R3, 0x0 ;  /* 0x0000000000037802 */ /* 0x000fe20000000f00 */
[----:B------:R-:W-:Y:S02]  /*4ab0*/  HFMA2 R12, -RZ, RZ, 0, 5.9604644775390625e-08 ;  /* 0x00000001ff0c7431 */ /* 0x000fe400000001ff */
[----:B------:R-:W-:Y:S02]  /*4ac0*/  IMAD.MOV.U32 R8, RZ, RZ, 0x70 ;  /* 0x00000070ff087424 */ /* 0x000fe400078e00ff */
[----:B------:R-:W-:Y:S01]  /*4ad0*/  IMAD.MOV.U32 R13, RZ, RZ, RZ ;  /* 0x000000ffff0d7224 */ /* 0x000fe200078e00ff */
[----:B------:R-:W2:Y:S01]  /*4ae0*/  LDCU.64 UR6, c[0x4][0x88] ;  /* 0x01001100ff0677ac */ /* 0x000ea20008000a00 */
[----:B------:R-:W3:Y:S01]  /*4af0*/  LDC.64 R2, c[0x4][R3] ;  /* 0x0100000003027b82 */ /* 0x000ee20000000a00 */
[----:B------:R-:W4:Y:S01]  /*4b00*/  LDCU.64 UR4, c[0x4][0x8] ;  /* 0x01000100ff0477ac */ /* 0x000f220008000a00 */
[----:B-1----:R-:W-:Y:S01]  /*4b10*/  MOV R5, UR9 ;  /* 0x0000000900057c02 */ /* 0x002fe20008000f00 */
[----:B------:R-:W-:Y:S01]  /*4b20*/  IMAD.U32 R4, RZ, RZ, UR8 ;  /* 0x00000008ff047e24 */ /* 0x000fe2000f8e00ff */
[----:B--2---:R-:W-:Y:S01]  /*4b30*/  MOV R7, UR7 ;  /* 0x0000000700077c02 */ /* 0x004fe20008000f00 */
[----:B------:R-:W-:Y:S01]  /*4b40*/  IMAD.U32 R6, RZ, RZ, UR6 ;  /* 0x00000006ff067e24 */ /* 0x000fe2000f8e00ff */
[----:B----4-:R-:W-:Y:S01]  /*4b50*/  MOV R11, UR5 ;  /* 0x00000005000b7c02 */ /* 0x010fe20008000f00 */
[----:B------:R-:W-:Y:S02]  /*4b60*/  IMAD.U32 R10, RZ, RZ, UR4 ;  /* 0x00000004ff0a7e24 */ /* 0x000fe4000f8e00ff */
[----:B------:R-:W-:Y:S07]  /*4b70*/  LEPC R20, `(.L_x_78) ;  /* 0x000000001014794e */ /* 0x000fee0000000000 */
[----:B---3-5:R-:W-:Y:S05]  /*4b80*/  CALL.ABS.NOINC R2 ;  /* 0x0000000002007343 */ /* 0x028fea0003c00000 */
.L_x_78:
[----:B------:R-:W-:Y:S01]  /*4b90*/  LOP3.LUT P0, RZ, R109, 0x1b0, RZ, 0xc0, !PT ;  /* 0x000001b06dff7812 */ /* 0x000fe2000780c0ff */
[----:B------:R-:W-:Y:S11]  /*4ba0*/  BSSY.RECONVERGENT B6, `(.L_x_79) ;  /* 0x0000013000067945 */ /* 0x000ff60003800200 */
[----:B------:R-:W-:Y:S01]  /*4bb0*/  @!UPT UIADD3 URZ, UPT, UPT, URZ, URZ, URZ ;  /* 0x000000fffffff290 */ /* 0x000fe2000fffe0ff */
[----:B------:R-:W-:Y:S05]  /*4bc0*/  @!P0 BRA `(.L_x_80) ;  /* 0x0000000000408947 */ /* 0x000fea0003800000 */
        /* <DEDUP_REMOVED lines=16> */
.L_x_80:
[----:B------:R-:W-:Y:S05]  /*4cd0*/  BSYNC.RECONVERGENT B6 ;  /* 0x0000000000067941 */ /* 0x000fea0003800200 */
.L_x_79:
[----:B------:R-:W-:Y:S01]  /*4ce0*/  ISETP.NE.U32.AND P3, PT, R86, RZ, PT ;  /* 0x000000ff5600720c */ /* 0x000fe20003f65070 */
[----:B------:R-:W-:Y:S01]  /*4cf0*/  UISETP.NE.AND UP1, UPT, UR44, URZ, UPT ;  /* 0x000000ff2c00728c */ /* 0x000fe2000bf25270 */
[----:B------:R-:W-:Y:S02]  /*4d00*/  ISETP.NE.U32.AND P4, PT, R82, RZ, PT ;  /* 0x000000ff5200720c */ /* 0x000fe40003f85070 */
[----:B------:R-:W-:Y:S02]  /*4d10*/  ISETP.NE.AND.EX P3, PT, R87, RZ, PT, P3 ;  /* 0x000000ff5700720c */ /* 0x000fe40003f65330 */
[----:B------:R-:W-:Y:S02]  /*4d20*/  PLOP3.LUT P1, PT, PT, PT, PT, 0x8, 0x80 ;  /* 0x000000000080781c */ /* 0x000fe40003f2e170 */
[----:B------:R-:W-:Y:S02]  /*4d30*/  PLOP3.LUT P0, PT, PT, PT, UP1, 0x80, 0x8 ;  /* 0x000000000008781c */ /* 0x000fe40003f0f018 */
[----:B------:R-:W-:Y:S02]  /*4d40*/  ISETP.NE.AND.EX P4, PT, R83, RZ, PT, P4 ;  /* 0x000000ff5300720c */ /* 0x000fe40003f85340 */
[----:B------:R-:W1:Y:S09]  /*4d50*/  @UP1 LDCU.64 UR4, c[0x0][0x888] ;  /* 0x00011100ff0417ac */ /* 0x000e720008000a00 */
[----:B------:R-:W-:Y:S01]  /*4d60*/  @P0 PLOP3.LUT P1, PT, P3, PT, PT, 0x80, 0x8 ;  /* 0x000000000008081c */ /* 0x000fe20001f2f070 */
[----:B-1----:R-:W-:Y:S04]  /*4d70*/  @UP1 UISETP.NE.U32.AND UP0, UPT, UR4, URZ, UPT ;  /* 0x000000ff0400128c */ /* 0x002fe8000bf05070 */
[----:B------:R-:W-:Y:S04]  /*4d80*/  @UP1 UISETP.NE.AND.EX UP0, UPT, UR5, URZ, UPT, UP0 ;  /* 0x000000ff0500128c */ /* 0x000fe8000bf05300 */
[----:B------:R-:W-:Y:S01]  /*4d90*/  @UP1 USEL UR4, URZ, 0xffffffff, UP0 ;  /* 0xffffffffff041887 */ /* 0x000fe20008000000 */
[----:B------:R-:W-:Y:S11]  /*4da0*/  @!P3 BRA `(.L_x_81) ;  /* 0x00000000002cb947 */ /* 0x000ff60003800000 */
[----:B------:R-:W-:Y:S01]  /*4db0*/  ISETP.NE.U32.AND P2, PT, R84, RZ, PT ;  /* 0x000000ff5400720c */ /* 0x000fe20003f45070 */
[----:B------:R-:W-:Y:S03]  /*4dc0*/  IMAD.MOV.U32 R96, RZ, RZ, 0x1 ;  /* 0x00000001ff607424 */ /* 0x000fe600078e00ff */
[----:B------:R-:W-:Y:S11]  /*4dd0*/  ISETP.NE.AND.EX P2, PT, R85, RZ, PT, P2 ;  /* 0x000000ff5500720c */ /* 0x000ff60003f45320 */
[----:B------:R-:W-:Y:S02]  /*4de0*/  @!UPT UIADD3 URZ, UPT, UPT, URZ, URZ, URZ ;  /* 0x000000fffffff290 */ /* 0x000fe4000fffe0ff */
[----:B------:R-:W1:Y:S01]  /*4df0*/  @P2 LDC.64 R2, c[0x0][0x888] ;  /* 0x00022200ff022b82 */ /* 0x000e620000000a00 */
[----:B------:R-:W-:Y:S04]  /*4e00*/  @P2 IMAD R0, R86, UR36, RZ ;  /* 0x0000002456002c24 */ /* 0x000fe8000f8e02ff */
[----:B-1----:R-:W-:Y:S04]  /*4e10*/  @P2 IMAD.WIDE R2, R0, 0x4, R2 ;  /* 0x0000000400022825 */ /* 0x002fe800078e0202 */
[----:B------:R-:W-:Y:S01]  /*4e20*/  HFMA2 R0, -RZ, RZ, 0, 5.9604644775390625e-08 ;  /* 0x00000001ff007431 */ /* 0x000fe200000001ff */
[----:B-----5:R1:W5:Y:S04]  /*4e30*/  @P2 LDG.E R49, desc[UR40][R2.64] ;  /* 0x0000002802312981 */ /* 0x020368000c1e1900 */
[----:B------:R-:W-:Y:S01]  /*4e40*/  @!P2 PRMT R96, R0, 0x7610, R96 ;  /* 0x000076100060a816 */ /* 0x000fe20000000060 */
[----:B-1----:R-:W2:Y:S06]  /*4e50*/  @!P2 LDC R49, c[0x0][0x880] ;  /* 0x00022000ff31ab82 */ /* 0x002eac0000000800 */
.L_x_81:
[----:B------:R-:W-:Y:S05]  /*4e60*/  @!P4 BRA `(.L_x_82) ;  /* 0x000000000020c947 */ /* 0x000fea0003800000 */
[----:B------:R-:W-:Y:S04]  /*4e70*/  ISETP.NE.U32.AND P2, PT, R80, RZ, PT ;  /* 0x000000ff5000720c */ /* 0x000fe80003f45070 */
[----:B------:R-:W-:Y:S11]  /*4e80*/  ISETP.NE.AND.EX P2, PT, R81, RZ, PT, P2 ;  /* 0x000000ff5100720c */ /* 0x000ff60003f45320 */
[----:B------:R-:W-:Y:S02]  /*4e90*/  @!UPT UIADD3 URZ, UPT, UPT, URZ, URZ, URZ ;  /* 0x000000fffffff290 */ /* 0x000fe4000fffe0ff */
[----:B------:R-:W1:Y:S01]  /*4ea0*/  @P2 LDC.64 R2, c[0x0][0x8a8] ;  /* 0x00022a00ff022b82 */ /* 0x000e620000000a00 */
[----:B------:R-:W-:Y:S04]  /*4eb0*/  @P2 IMAD R0, R82, UR36, RZ ;  /* 0x0000002452002c24 */ /* 0x000fe8000f8e02ff */
[----:B-1----:R-:W-:Y:S05]  /*4ec0*/  @P2 IMAD.WIDE R2, R0, 0x4, R2 ;  /* 0x0000000400022825 */ /* 0x002fea00078e0202 */
[----:B-----5:R1:W5:Y:S02]  /*4ed0*/  @P2 LDG.E R47, desc[UR40][R2.64] ;  /* 0x00000028022f2981 */ /* 0x020364000c1e1900 */
[----:B-1----:R-:W3:Y:S02]  /*4ee0*/  @!P2 LDC R47, c[0x0][0x8a0] ;  /* 0x00022800ff2fab82 */ /* 0x002ee40000000800 */
.L_x_82:
[----:B--2--5:R-:W-:Y:S01]  /*4ef0*/  @P0 FSETP.NEU.AND P4, PT, R49, RZ, PT ;  /* 0x000000ff3100020b */ /* 0x024fe20003f8d000 */
[----:B------:R-:W-:Y:S01]  /*4f00*/  IMAD.U32 R0, RZ, RZ, UR4 ;  /* 0x00000004ff007e24 */ /* 0x000fe2000f8e00ff */
[----:B------:R-:W-:Y:S01]  /*4f10*/  @P0 LOP3.LUT P2, RZ, R96, 0xff, RZ, 0xc0, !PT ;  /* 0x000000ff60ff0812 */ /* 0x000fe2000784c0ff */
[----:B------:R-:W-:Y:S01]  /*4f20*/  BSSY B1, `(.L_x_83) ;  /* 0x0000039000017945 */ /* 0x000fe20003800000 */
[----:B------:R-:W-:Y:S02]  /*4f30*/  @P0 SEL R9, RZ, 0xffffffff, P4 ;  /* 0xffffffffff090807 */ /* 0x000fe40002000000 */
[----:B------:R-:W-:Y:S02]  /*4f40*/  CS2R R54, SRZ ;  /* 0x0000000000367805 */ /* 0x000fe4000001ff00 */
[----:B------:R-:W-:Y:S02]  /*4f50*/  LEA R92, R44, UR43, 0x3 ;  /* 0x0000002b2c5c7c11 */ /* 0x000fe4000f8e18ff */
[----:B------:R-:W-:Y:S02]  /*4f60*/  CS2R R52, SRZ ;  /* 0x0000000000347805 */ /* 0x000fe4000001ff00 */
[----:B------:R-:W-:Y:S02]  /*4f70*/  @P1 SEL R9, R0, R9, !P2 ;  /* 0x0000000900091207 */ /* 0x000fe40005000000 */
[----:B------:R-:W-:Y:S02]  /*4f80*/  CS2R R58, SRZ ;  /* 0x00000000003a7805 */ /* 0x000fe4000001ff00 */
[----:B------:R-:W-:Y:S02]  /*4f90*/  SHF.L.U32 R7, R108, 0x1f, RZ ;  /* 0x0000001f6c077819 */ /* 0x000fe400000006ff */
[----:B------:R-:W-:Y:S02]  /*4fa0*/  CS2R R56, SRZ ;  /* 0x0000000000387805 */ /* 0x000fe4000001ff00 */
[----:B------:R-:W-:Y:S02]  /*4fb0*/  @P0 LOP3.LUT R9, R9, 0x1, RZ, 0xc0, !PT ;  /* 0x0000000109090812 */ /* 0x000fe400078ec0ff */
[C---:B------:R-:W-:Y:S02]  /*4fc0*/  LEA.HI R5, R44.reuse, R44, RZ, 0x1 ;  /* 0x0000002c2c057211 */ /* 0x040fe400078f08ff */
[----:B------:R-:W-:Y:S02]  /*4fd0*/  ISETP.NE.U32.OR P1, PT, R9, 0x1, !P0 ;  /* 0x000000010900780c */ /* 0x000fe40004725470 */
[----:B------:R-:W-:Y:S01]  /*4fe0*/  PLOP3.LUT P5, PT, PT, PT, PT, 0x8, 0x80 ;  /* 0x000000000080781c */ /* 0x000fe20003fae170 */
[C---:B------:R-:W-:Y:S01]  /*4ff0*/  IMAD.SHL.U32 R3, R5.reuse, 0x20, RZ ;  /* 0x0000002005037824 */ /* 0x040fe200078e00ff */
[----:B------:R-:W-:Y:S04]  /*5000*/  LOP3.LUT R5, R5, 0xffe, RZ, 0xc0, !PT ;  /* 0x00000ffe05057812 */ /* 0x000fe800078ec0ff */
[----:B------:R-:W-:Y:S01]  /*5010*/  LOP3.LUT R3, R3, 0xffffffc0, RZ, 0xc0, !PT ;  /* 0xffffffc003037812 */ /* 0x000fe200078ec0ff */
[----:B------:R-:W-:Y:S04]  /*5020*/  IMAD.IADD R32, R44, 0x1, -R5 ;  /* 0x000000012c207824 */ /* 0x000fe800078e0a05 */
[----:B------:R-:W-:Y:S01]  /*5030*/  @P1 SHF.L.U32 R2, R106, 0x1f, RZ ;  /* 0x0000001f6a021819 */ /* 0x000fe200000006ff */
[----:B------:R-:W-:Y:S03]  /*5040*/  IMAD.IADD R3, R46, 0x1, R3 ;  /* 0x000000012e037824 */ /* 0x000fe600078e0203 */
[----:B------:R-:W1:Y:S01]  /*5050*/  @P1 SYNCS.PHASECHK.TRANS64.TRYWAIT P0, [UR43+0x30], R2 ;  /* 0x00003002ff0015a7 */ /* 0x000e62000800112b */
[----:B------:R-:W-:Y:S01]  /*5060*/  IMAD R32, R32, 0x100000, R3 ;  /* 0x0010000020207824 */ /* 0x000fe200078e0203 */
[----:B------:R2:W4:Y:S01]  /*5070*/  SYNCS.PHASECHK.TRANS64.TRYWAIT P4, [R92+URZ+0x70], R7 ;  /* 0x000070075c0075a7 */ /* 0x00052200080811ff */
[----:B-1----:R-:W-:Y:S01]  /*5080*/  @P1 PLOP3.LUT P5, PT, P0, PT, PT, 0x8, 0x80 ;  /* 0x000000000080181c */ /* 0x002fe200007ae170 */
[----:B------:R-:W-:Y:S01]  /*5090*/  @!UPT UIADD3 URZ, UPT, UPT, URZ, URZ, URZ ;  /* 0x000000fffffff290 */ /* 0x000fe2000fffe0ff */
[----:B--2---:R-:W-:Y:S11]  /*50a0*/  @!P1 BRA `(.L_x_84) ;  /* 0x0000000000809947 */ /* 0x004ff60003800000 */
[----:B------:R-:W-:Y:S01]  /*50b0*/  ISETP.NE.U32.AND P0, PT, RZ, UR38, PT ;  /* 0x00000026ff007c0c */ /* 0x000fe2000bf05070 */
[----:B------:R-:W-:Y:S01]  /*50c0*/  BSSY B0, `(.L_x_85) ;  /* 0x0000012000007945 */ /* 0x000fe20003800000 */
[----:B------:R-:W-:Y:S02]  /*50d0*/  FSETP.NEU.AND P2, PT, R49, RZ, PT ;  /* 0x000000ff3100720b */ /* 0x000fe40003f4d000 */
[----:B------:R-:W-:Y:S02]  /*50e0*/  CS2R R58, SRZ ;  /* 0x00000000003a7805 */ /* 0x000fe4000001ff00 */
[----:B------:R-:W-:Y:S02]  /*50f0*/  ISETP.NE.AND.EX P0, PT, RZ, UR39, PT, P0 ;  /* 0x00000027ff007c0c */ /* 0x000fe4000bf05300 */
[----:B------:R-:W-:Y:S02]  /*5100*/  CS2R R56, SRZ ;  /* 0x0000000000387805 */ /* 0x000fe4000001ff00 */
[----:B------:R-:W-:Y:S02]  /*5110*/  LOP3.LUT P1, RZ, R96, 0xff, RZ, 0xc0, !PT ;  /* 0x000000ff60ff7812 */ /* 0x000fe4000782c0ff */
[----:B------:R-:W-:Y:S02]  /*5120*/  CS2R R54, SRZ ;  /* 0x0000000000367805 */ /* 0x000fe4000001ff00 */
[----:B------:R-:W-:Y:S02]  /*5130*/  SEL R0, RZ, 0xffffffff, P2 ;  /* 0xffffffffff007807 */ /* 0x000fe40001000000 */
[----:B------:R-:W-:Y:S02]  /*5140*/  CS2R R52, SRZ ;  /* 0x0000000000347805 */ /* 0x000fe4000001ff00 */
[----:B------:R-:W-:Y:S04]  /*5150*/  SEL R3, RZ, 0xffffffff, P0 ;  /* 0xffffffffff037807 */ /* 0x000fe80000000000 */
[----:B------:R-:W-:Y:S04]  /*5160*/  @P3 SEL R0, R3, R0, !P1 ;  /* 0x0000000003003207 */ /* 0x000fe80004800000 */
[----:B------:R-:W-:Y:S04]  /*5170*/  LOP3.LUT R0, R0, 0x1, RZ, 0xc0, !PT ;  /* 0x0000000100007812 */ /* 0x000fe800078ec0ff */
[----:B------:R-:W-:Y:S01]  /*5180*/  ISETP.NE.U32.AND P0, PT, R0, 0x1, PT ;  /* 0x000000010000780c */ /* 0x000fe20003f05070 */
[----:B------:R-:W-:Y:S01]  /*5190*/  @!UPT UIADD3 URZ, UPT, UPT, URZ, URZ, URZ ;  /* 0x000000fffffff290 */ /* 0x000fe2000fffe0ff */
[----:B------:R-:W-:Y:S11]  /*51a0*/  @!P5 BRA `(.L_x_86) ;  /* 0x00000000000cd947 */ /* 0x000ff60003800000 */
[----:B------:R-:W-:Y:S04]  /*51b0*/  SHF.L.U32 R3, R106, 0x1f, RZ ;  /* 0x0000001f6a037819 */ /* 0x000fe800000006ff */
[----:B------:R-:W1:Y:S02]  /*51c0*/  SYNCS.PHASECHK.TRANS64.TRYWAIT P1, [UR43+0x30], R3 ;  /* 0x00003003ff0075a7 */ /* 0x000e64000802112b */
[----:B-1----:R-:W-:Y:S05]  /*51d0*/  @!P1 BRA `(.L_x_87) ;  /* 0x00000014003c9947 */ /* 0x002fea0003800000 */
.L_x_86:
[----:B------:R-:W-:Y:S05]  /*51e0*/  BSYNC B0 ;  /* 0x0000000000007941 */ /* 0x000fea0003800000 */
.L_x_85:
[----:B------:R2:W1:Y:S01]  /*51f0*/  @P0 LDS.128 R56, [R103+UR43+0x200] ;  /* 0x0002002b67380984 */ /* 0x0004620008000c00 */
[----:B------:R-:W-:Y:S01]  /*5200*/  UIADD3 UR4, UPT, UPT, UR43, 0x38, URZ ;  /* 0x000000382b047890 */ /* 0x000fe2000fffe0ff */
[----:B------:R-:W-:Y:S02]  /*5210*/  LOP3.LUT R106, R106, 0x1, RZ, 0x3c, !PT ;  /* 0x000000016a6a7812 */ /* 0x000fe400078e3cff */
[----:B------:R2:W1:Y:S01]  /*5220*/  @P0 LDS.128 R52, [R102+0x10] ;  /* 0x0000100066340984 */ /* 0x0004620000000c00 */
[----:B------:R-:W-:Y:S01]  /*5230*/  UPRMT UR4, UR37, 0x654, UR4 ;  /* 0x0000065425047896 */ /* 0x000fe20008000004 */
[----:B------:R-:W-:Y:S01]  /*5240*/  @!PT LDS RZ, [RZ] ;  /* 0x00000000fffff984 */ /* 0x000fe20000000800 */
[----:B------:R-:W-:Y:S01]  /*5250*/  @!PT LDS RZ, [RZ] ;  /* 0x00000000fffff984 */ /* 0x000fe20000000800 */
[----:B------:R-:W-:Y:S01]  /*5260*/  @!PT LDS RZ, [RZ] ;  /* 0x00000000fffff984 */ /* 0x000fe20000000800 */
[----:B------:R-:W-:Y:S01]  /*5270*/  @!PT LDS RZ, [RZ] ;  /* 0x00000000fffff984 */ /* 0x000fe20000000800 */
[----:B------:R5:W-:Y:S06]  /*5280*/  MEMBAR.ALL.CTA ;  /* 0x0000000000007992 */ /* 0x000bec0000008000 */
[----:B-----5:R-:W5:Y:S02]  /*5290*/  FENCE.VIEW.ASYNC.S ;  /* 0x00000000000073c6 */ /* 0x020f640000000000 */
[----:B-----5:R-:W-:Y:S03]  /*52a0*/  SYNCS.ARRIVE.TRANS64.RED.A1T0 RZ, [UR4], RZ ;  /* 0x000000ffffff79a7 */ /* 0x020fe60008100404 */
.L_x_84:
[----:B------:R-:W-:Y:S05]  /*52b0*/  BSYNC B1 ;  /* 0x0000000000017941 */ /* 0x000fea0003800000 */
.L_x_83:
[----:B-1----:R-:W-:Y:S04]  /*52c0*/  SHF.R.U32.HI R3, RZ, 0x15, R32 ;  /* 0x00000015ff037819 */ /* 0x002fe80000011620 */
[----:B------:R-:W-:Y:S01]  /*52d0*/  LOP3.LUT P0, RZ, R3, 0x3, R104, 0x48, !PT ;  /* 0x0000000303ff7812 */ /* 0x000fe20007804868 */
[----:B------:R-:W-:Y:S01]  /*52e0*/  @!UPT UIADD3 URZ, UPT, UPT, URZ, URZ, URZ ;  /* 0x000000fffffff290 */ /* 0x000fe2000fffe0ff */
[----:B----4-:R-:W-:Y:S11]  /*52f0*/  @P4 BRA `(.L_x_88) ;  /* 0x0000000000084947 */ /* 0x010ff60003800000 */
[----:B------:R-:W1:Y:S02]  /*5300*/  SYNCS.PHASECHK.TRANS64.TRYWAIT P1, [R92+URZ+0x70], R7 ;  /* 0x000070075c0075a7 */ /* 0x000e6400080211ff */
[----:B-1----:R-:W-:Y:S05]  /*5310*/  @!P1 BRA `(.L_x_89) ;  /* 0x0000001400049947 */ /* 0x002fea0003800000 */
.L_x_88:
[----:B------:R-:W-:Y:S05]  /*5320*/  @!P0 BRA `(.L_x_90) ;  /* 0x0000000000408947 */ /* 0x000fea0003800000 */
[----:B------:R-:W4:Y:S01]  /*5330*/  LDCU.64 UR8, c[0x4][0x70] ;  /* 0x01000e00ff0877ac */ /* 0x000f220008000a00 */
[----:B------:R-:W-:Y:S01]  /*5340*/  MOV R3, 0x0 ;  /* 0x0000000000037802 */ /* 0x000fe20000000f00 */
[----:B------:R-:W-:Y:S02]  /*5350*/  HFMA2 R12, -RZ, RZ, 0, 5.9604644775390625e-08 ;  /* 0x00000001ff0c7431 */ /* 0x000fe400000001ff */
[----:B------:R-:W-:Y:S02]  /*5360*/  IMAD.MOV.U32 R8, RZ, RZ, 0x192 ;  /* 0x00000192ff087424 */ /* 0x000fe400078e00ff */
[----:B------:R-:W-:Y:S01]  /*5370*/  IMAD.MOV.U32 R13, RZ, RZ, RZ ;  /* 0x000000ffff0d7224 */ /* 0x000fe200078e00ff */
[----:B------:R-:W1:Y:S01]  /*5380*/  LDCU.64 UR6, c[0x4][0x78] ;  /* 0x01000f00ff0677ac */ /* 0x000e620008000a00 */
[----:B------:R-:W2:Y:S01]  /*5390*/  LDC.64 R2, c[0x4][R3] ;  /* 0x0100000003027b82 */ /* 0x000ea20000000a00 */
[----:B------:R-:W5:Y:S01]  /*53a0*/  LDCU.64 UR4, c[0x4][0x10] ;  /* 0x01000200ff0477ac */ /* 0x000f620008000a00 */
[----:B----4-:R-:W-:Y:S01]  /*53b0*/  MOV R5, UR9 ;  /* 0x0000000900057c02 */ /* 0x010fe20008000f00 */
[----:B------:R-:W-:Y:S01]  /*53c0*/  IMAD.U32 R4, RZ, RZ, UR8 ;  /* 0x00000008ff047e24 */ /* 0x000fe2000f8e00ff */
[----:B-1----:R-:W-:Y:S01]  /*53d0*/  MOV R7, UR7 ;  /* 0x0000000700077c02 */ /* 0x002fe20008000f00 */
[----:B------:R-:W-:Y:S01]  /*53e0*/  IMAD.U32 R6, RZ, RZ, UR6 ;  /* 0x00000006ff067e24 */ /* 0x000fe2000f8e00ff */
[----:B-----5:R-:W-:Y:S01]  /*53f0*/  MOV R11, UR5 ;  /* 0x00000005000b7c02 */ /* 0x020fe20008000f00 */
[----:B------:R-:W-:Y:S02]  /*5400*/  IMAD.U32 R10, RZ, RZ, UR4 ;  /* 0x00000004ff0a7e24 */ /* 0x000fe4000f8e00ff */
[----:B------:R-:W-:Y:S07]  /*5410*/  LEPC R20, `(.L_x_90) ;  /* 0x000000001014794e */ /* 0x000fee0000000000 */
[----:B--23--:R-:W-:Y:S05]  /*5420*/  CALL.ABS.NOINC R2 ;  /* 0x0000000002007343 */ /* 0x00cfea0003c00000 */
.L_x_90:
[----:B------:R-:W-:Y:S01]  /*5430*/  LOP3.LUT P0, RZ, R101, 0x60, RZ, 0xc0, !PT ;  /* 0x0000006065ff7812 */ /* 0x000fe2000780c0ff */
[----:B------:R-:W-:Y:S05]  /*5440*/  WARPSYNC.ALL ;  /* 0x0000000000007948 */ /* 0x000fea0003800000 */
[----:B------:R-:W-:Y:S01]  /*5450*/  R2UR UR4, R32 ;  /* 0x00000000200472ca */ /* 0x000fe200000e0000 */
[----:B------:R-:W-:Y:S01]  /*5460*/  BSSY.RECONVERGENT B0, `(.L_x_91) ;  /* 0x00000a0000007945 */ /* 0x000fe20003800200 */
[-C--:B------:R-:W-:Y:S02]  /*5470*/  F2FP.F16.E4M3.UNPACK_B R50, R56.reuse ;  /* 0x00000038ff32723e */ /* 0x080fe400020006ff */
[----:B------:R-:W-:Y:S02]  /*5480*/  F2FP.F16.E4M3.UNPACK_B R63, R56.H1 ;  /* 0x00000038ff3f723e */ /* 0x000fe400030006ff */
[-C--:B------:R-:W-:Y:S01]  /*5490*/  F2FP.F16.E4M3.UNPACK_B R56, R57.reuse ;  /* 0x00000039ff38723e */ /* 0x080fe200020006ff */
[--C-:B------:R-:W-:Y:S01]  /*54a0*/  HADD2.F32 R48, -RZ, R50.reuse.H0_H0 ;  /* 0x20000032ff307230 */ /* 0x100fe20000004100 */
[----:B------:R-:W-:Y:S01]  /*54b0*/  F2FP.F16.E4M3.UNPACK_B R57, R57.H1 ;  /* 0x00000039ff39723e */ /* 0x000fe200030006ff */
[----:B------:R-:W-:Y:S01]  /*54c0*/  HADD2.F32 R50, -RZ, R50.H1_H1 ;  /* 0x30000032ff327230 */ /* 0x000fe20000004100 */
[-C--:B------:R-:W-:Y:S01]  /*54d0*/  F2FP.F16.E4M3.UNPACK_B R66, R52.reuse ;  /* 0x00000034ff42723e */ /* 0x080fe200020006ff */
[--C-:B------:R-:W-:Y:S01]  /*54e0*/  HADD2.F32 R51, -RZ, R63.reuse.H0_H0 ;  /* 0x2000003fff337230 */ /* 0x100fe20000004100 */
[----:B------:R-:W-:Y:S01]  /*54f0*/  F2FP.F16.E4M3.UNPACK_B R68, R52.H1 ;  /* 0x00000034ff44723e */ /* 0x000fe200030006ff */
[----:B-1----:R-:W-:Y:S01]  /*5500*/  LDTM.16dp32bit_t0_t15.x32 R4, tmem[UR4] ;  /* 0x00000004000479ee */ /* 0x002fe20008a80000 */
[----:B------:R-:W3:Y:S01]  /*5510*/  LDTM.16dp32bit_t16_t31.x32 R4, tmem[UR4+0x20] ;  /* 0x00002004000479ee */ /* 0x000ee20008aa0000 */
[----:B------:R-:W-:Y:S01]  /*5520*/  NOP ;  /* 0x0000000000007918 */ /* 0x000fe20000000000 */
[----:B------:R-:W-:Y:S01]  /*5530*/  R2UR UR5, R92 ;  /* 0x000000005c0572ca */ /* 0x000fe200000e0000 */
[--C-:B------:R-:W-:Y:S01]  /*5540*/  HADD2.F32 R65, -RZ, R66.reuse.H0_H0 ;  /* 0x20000042ff417230 */ /* 0x100fe20000004100 */
[----:B------:R-:W-:Y:S01]  /*5550*/  F2FP.F16.E4M3.UNPACK_B R61, R58 ;  /* 0x0000003aff3d723e */ /* 0x000fe200020006ff */
[----:B------:R-:W-:Y:S01]  /*5560*/  HADD2.F32 R67, -RZ, R66.H1_H1 ;  /* 0x30000042ff437230 */ /* 0x000fe20000004100 */
[-C--:B------:R-:W-:Y:S01]  /*5570*/  F2FP.F16.E4M3.UNPACK_B R70, R53.reuse ;  /* 0x00000035ff46723e */ /* 0x080fe200020006ff */
[----:B------:R-:W-:Y:S01]  /*5580*/  HADD2.F32 R52, -RZ, R63.H1_H1 ;  /* 0x3000003fff347230 */ /* 0x000fe20000004100 */
[----:B------:R-:W-:Y:S01]  /*5590*/  F2FP.F16.E4M3.UNPACK_B R72, R53.H1 ;  /* 0x00000035ff48723e */ /* 0x000fe200030006ff */
[----:B------:R-:W-:Y:S01]  /*55a0*/  HADD2.F32 R53, -RZ, R56.H0_H0 ;  /* 0x20000038ff357230 */ /* 0x000fe20000004100 */
[-C--:B------:R-:W-:Y:S01]  /*55b0*/  F2FP.F16.E4M3.UNPACK_B R74, R54.reuse ;  /* 0x00000036ff4a723e */ /* 0x080fe200020006ff */
[----:B------:R-:W-:Y:S01]  /*55c0*/  HADD2.F32 R69, -RZ, R70.H0_H0 ;  /* 0x20000046ff457230 */ /* 0x000fe20000004100 */
[----:B------:R-:W-:Y:S01]  /*55d0*/  F2FP.F16.E4M3.UNPACK_B R76, R54.H1 ;  /* 0x00000036ff4c723e */ /* 0x000fe200030006ff */
[----:B------:R-:W-:Y:S01]  /*55e0*/  HADD2.F32 R54, -RZ, R56.H1_H1 ;  /* 0x30000038ff367230 */ /* 0x000fe20000004100 */
[----:B------:R-:W-:Y:S01]  /*55f0*/  F2FP.F16.E4M3.UNPACK_B R60, R58.H1 ;  /* 0x0000003aff3c723e */ /* 0x000fe200030006ff */
[----:B------:R-:W-:Y:S01]  /*5600*/  UIADD3 UR5, UPT, UPT, UR5, 0x90, URZ ;  /* 0x0000009005057890 */ /* 0x000fe2000fffe0ff */
[----:B------:R-:W-:Y:S01]  /*5610*/  HADD2.F32 R58, -RZ, R61.H1_H1 ;  /* 0x3000003dff3a7230 */ /* 0x000fe20000004100 */
[----:B------:R-:W-:Y:S01]  /*5620*/  F2FP.F16.E4M3.UNPACK_B R77, R55 ;  /* 0x00000037ff4d723e */ /* 0x000fe200020006ff */
[----:B------:R-:W-:Y:S01]  /*5630*/  HADD2.F32 R70, -RZ, R70.H1_H1 ;  /* 0x30000046ff467230 */ /* 0x000fe20000004100 */
[----:B------:R-:W-:Y:S01]  /*5640*/  UPRMT UR5, UR37, 0x654, UR5 ;  /* 0x0000065425057896 */ /* 0x000fe20008000005 */
[--C-:B------:R-:W-:Y:S01]  /*5650*/  HADD2.F32 R73, -RZ, R74.reuse.H0_H0 ;  /* 0x2000004aff497230 */ /* 0x100fe20000004100 */
[----:B------:R-:W-:Y:S01]  /*5660*/  F2FP.F16.E4M3.UNPACK_B R62, R59 ;  /* 0x0000003bff3e723e */ /* 0x000fe200020006ff */
[----:B------:R-:W-:Y:S01]  /*5670*/  HADD2.F32 R74, -RZ, R74.H1_H1 ;  /* 0x3000004aff4a7230 */ /* 0x000fe20000004100 */
[----:B------:R-:W-:Y:S01]  /*5680*/  F2FP.F16.E4M3.UNPACK_B R78, R55.H1 ;  /* 0x00000037ff4e723e */ /* 0x000fe200030006ff */
[C---:B---3--:R-:W-:Y:S01]  /*5690*/  FMUL R4, R47.reuse, R4 ;  /* 0x000000042f047220 */ /* 0x048fe20000400000 */
[C---:B------:R-:W-:Y:S01]  /*56a0*/  FMUL R5, R47.reuse, R5 ;  /* 0x000000052f057220 */ /* 0x040fe20000400000 */
[C---:B------:R-:W-:Y:S01]  /*56b0*/  FMUL R8, R47.reuse, R8 ;  /* 0x000000082f087220 */ /* 0x040fe20000400000 */
[----:B------:R-:W-:Y:S01]  /*56c0*/  FMUL R9, R47, R9 ;  /* 0x000000092f097220 */ /* 0x000fe20000400000 */
[----:B------:R-:W-:Y:S01]  /*56d0*/  SYNCS.ARRIVE.TRANS64.RED.A1T0 RZ, [UR5], RZ ;  /* 0x000000ffffff79a7 */ /* 0x000fe20008100405 */
[C---:B------:R-:W-:Y:S01]  /*56e0*/  FFMA R4, R49.reuse, R48, R4 ;  /* 0x0000003031047223 */ /* 0x040fe20000000004 */
[----:B------:R-:W-:Y:S01]  /*56f0*/  FFMA R5, R49, R50, R5 ;  /* 0x0000003231057223 */ /* 0x000fe20000000005 */
[C---:B------:R-:W-:Y:S01]  /*5700*/  FMUL R12, R47.reuse, R12 ;  /* 0x0000000c2f0c7220 */ /* 0x040fe20000400000 */
        /* <DEDUP_REMOVED lines=9> */
[----:B------:R-:W-:Y:S02]  /*57a0*/  HADD2.F32 R48, -RZ, R77.H1_H1 ;  /* 0x3000004dff307230 */ /* 0x000fe40000004100 */
[C---:B------:R-:W-:Y:S01]  /*57b0*/  FMUL R28, R47.reuse, R32 ;  /* 0x000000202f1c7220 */ /* 0x040fe20000400000 */
[C---:B------:R-:W-:Y:S01]  /*57c0*/  FMUL R29, R47.reuse, R33 ;  /* 0x000000212f1d7220 */ /* 0x040fe20000400000 */
[C---:B------:R-:W-:Y:S01]  /*57d0*/  FMUL R6, R47.reuse, R6 ;  /* 0x000000062f067220 */ /* 0x040fe20000400000 */
[C---:B------:R-:W-:Y:S01]  /*57e0*/  FMUL R7, R47.reuse, R7 ;  /* 0x000000072f077220 */ /* 0x040fe20000400000 */
[--C-:B------:R-:W-:Y:S02]  /*57f0*/  HADD2.F32 R55, -RZ, R57.reuse.H0_H0 ;  /* 0x20000039ff377230 */ /* 0x100fe40000004100 */
[----:B------:R-:W-:Y:S01]  /*5800*/  FMUL R10, R47, R10 ;  /* 0x0000000a2f0a7220 */ /* 0x000fe20000400000 */
[C---:B------:R-:W-:Y:S01]  /*5810*/  FFMA R6, R49.reuse, R51, R6 ;  /* 0x0000003331067223 */ /* 0x040fe20000000006 */
[----:B------:R-:W-:Y:S02]  /*5820*/  HADD2.F32 R56, -RZ, R57.H1_H1 ;  /* 0x30000039ff387230 */ /* 0x000fe40000004100 */
[C---:B------:R-:W-:Y:S01]  /*5830*/  FFMA R7, R49.reuse, R52, R7 ;  /* 0x0000003431077223 */ /* 0x040fe20000000007 */
[C---:B------:R-:W-:Y:S01]  /*5840*/  FFMA R8, R49.reuse, R53, R8 ;  /* 0x0000003531087223 */ /* 0x040fe20000000008 */
[C---:B------:R-:W-:Y:S01]  /*5850*/  FFMA R9, R49.reuse, R54, R9 ;  /* 0x0000003631097223 */ /* 0x040fe20000000009 */
[----:B------:R-:W-:Y:S02]  /*5860*/  HADD2.F32 R57, -RZ, R61.H0_H0 ;  /* 0x2000003dff397230 */ /* 0x000fe40000004100 */
[----:B------:R-:W-:Y:S01]  /*5870*/  FFMA R10, R49, R55, R10 ;  /* 0x00000037310a7223 */ /* 0x000fe2000000000a */
[----:B------:R-:W-:Y:S01]  /*5880*/  F2FP.SATFINITE.E4M3.F32.PACK_AB_MERGE_C R92, R7, R6, RZ ;  /* 0x00000006075c723e */ /* 0x000fe200048070ff */
[----:B------:R-:W-:Y:S02]  /*5890*/  HADD2.F32 R61, -RZ, R62.H0_H0 ;  /* 0x2000003eff3d7230 */ /* 0x000fe40000004100 */
[----:B------:R-:W-:Y:S01]  /*58a0*/  FMUL R11, R47, R11 ;  /* 0x0000000b2f0b7220 */ /* 0x000fe20000400000 */
[----:B------:R-:W-:Y:S01]  /*58b0*/  F2FP.F16.E4M3.UNPACK_B R64, R59.H1 ;  /* 0x0000003bff40723e */ /* 0x000fe200030006ff */
[----:B------:R-:W-:Y:S01]  /*58c0*/  HADD2.F32 R59, -RZ, R60.H0_H0 ;  /* 0x2000003cff3b7230 */ /* 0x000fe20000004100 */
[----:B------:R-:W-:Y:S01]  /*58d0*/  F2FP.SATFINITE.E4M3.F32.PACK_AB_MERGE_C R92, R5, R4, R92 ;  /* 0x00000004055c723e */ /* 0x000fe2000480705c */
[C---:B------:R-:W-:Y:S01]  /*58e0*/  FFMA R11, R49.reuse, R56, R11 ;  /* 0x00000038310b7223 */ /* 0x040fe2000000000b */
[C---:B------:R-:W-:Y:S01]  /*58f0*/  FFMA R12, R49.reuse, R57, R12 ;  /* 0x00000039310c7223 */ /* 0x040fe2000000000c */
[----:B------:R-:W-:Y:S01]  /*5900*/  FFMA R13, R49, R58, R13 ;  /* 0x0000003a310d7223 */ /* 0x000fe2000000000d */
[----:B------:R-:W-:Y:S02]  /*5910*/  HADD2.F32 R62, -RZ, R62.H1_H1 ;  /* 0x3000003eff3e7230 */ /* 0x000fe40000004100 */
[----:B------:R-:W-:Y:S01]  /*5920*/  FMUL R14, R47, R14 ;  /* 0x0000000e2f0e7220 */ /* 0x000fe20000400000 */
[----:B------:R-:W-:Y:S01]  /*5930*/  HADD2.F32 R60, -RZ, R60.H1_H1 ;  /* 0x3000003cff3c7230 */ /* 0x000fe20000004100 */
[----:B------:R-:W-:Y:S01]  /*5940*/  F2FP.SATFINITE.E4M3.F32.PACK_AB_MERGE_C R93, R11, R10, RZ ;  /* 0x0000000a0b5d723e */ /* 0x000fe200048070ff */
[----:B------:R-:W-:Y:S02]  /*5950*/  HADD2.F32 R51, -RZ, R77.H0_H0 ;  /* 0x2000004dff337230 */ /* 0x000fe40000004100 */
[----:B------:R-:W-:Y:S01]  /*5960*/  FFMA R14, R49, R59, R14 ;  /* 0x0000003b310e7223 */ /* 0x000fe2000000000e */
[----:B------:R-:W-:Y:S01]  /*5970*/  FMUL R15, R47, R15 ;  /* 0x0000000f2f0f7220 */ /* 0x000fe20000400000 */
[--C-:B------:R-:W-:Y:S01]  /*5980*/  HADD2.F32 R63, -RZ, R64.reuse.H0_H0 ;  /* 0x20000040ff3f7230 */ /* 0x100fe20000004100 */
[----:B------:R-:W-:Y:S01]  /*5990*/  F2FP.SATFINITE.E4M3.F32.PACK_AB_MERGE_C R93, R9, R8, R93 ;  /* 0x00000008095d723e */ /* 0x000fe2000480705d */
[----:B------:R-:W-:Y:S02]  /*59a0*/  HADD2.F32 R64, -RZ, R64.H1_H1 ;  /* 0x30000040ff407230 */ /* 0x000fe40000004100 */
[C---:B------:R-:W-:Y:S01]  /*59b0*/  FFMA R15, R49.reuse, R60, R15 ;  /* 0x0000003c310f7223 */ /* 0x040fe2000000000f */
[C---:B------:R-:W-:Y:S01]  /*59c0*/  FFMA R16, R49.reuse, R61, R16 ;  /* 0x0000003d31107223 */ /* 0x040fe20000000010 */
[----:B------:R-:W-:Y:S01]  /*59d0*/  FFMA R17, R49, R62, R17 ;  /* 0x0000003e31117223 */ /* 0x000fe20000000011 */
[C---:B------:R-:W-:Y:S01]  /*59e0*/  FMUL R18, R47.reuse, R18 ;  /* 0x000000122f127220 */ /* 0x040fe20000400000 */
[C---:B------:R-:W-:Y:S01]  /*59f0*/  FMUL R19, R47.reuse, R19 ;  /* 0x000000132f137220 */ /* 0x040fe20000400000 */
[--C-:B------:R-:W-:Y:S02]  /*5a00*/  HADD2.F32 R66, -RZ, R68.reuse.H0_H0 ;  /* 0x20000044ff427230 */ /* 0x100fe40000004100 */
[----:B------:R-:W-:Y:S01]  /*5a10*/  FMUL R3, R47, R22 ;  /* 0x000000162f037220 */ /* 0x000fe20000400000 */
[C---:B------:R-:W-:Y:S01]  /*5a20*/  FFMA R18, R49.reuse, R63, R18 ;  /* 0x0000003f31127223 */ /* 0x040fe20000000012 */
[----:B------:R-:W-:Y:S02]  /*5a30*/  HADD2.F32 R68, -RZ, R68.H1_H1 ;  /* 0x30000044ff447230 */ /* 0x000fe40000004100 */
[----:B------:R-:W-:Y:S01]  /*5a40*/  FFMA R19, R49, R64, R19 ;  /* 0x0000004031137223 */ /* 0x000fe20000000013 */
[----:B------:R-:W-:Y:S01]  /*5a50*/  FMUL R23, R47, R23 ;  /* 0x000000172f177220 */ /* 0x000fe20000400000 */
[C---:B------:R-:W-:Y:S01]  /*5a60*/  FFMA R0, R49.reuse, R65, R0 ;  /* 0x0000004131007223 */ /* 0x040fe20000000000 */
[C---:B------:R-:W-:Y:S01]  /*5a70*/  FFMA R2, R49.reuse, R67, R2 ;  /* 0x0000004331027223 */ /* 0x040fe20000000002 */
[--C-:B------:R-:W-:Y:S02]  /*5a80*/  HADD2.F32 R71, -RZ, R72.reuse.H0_H0 ;  /* 0x20000048ff477230 */ /* 0x100fe40000004100 */
[----:B------:R-:W-:Y:S01]  /*5a90*/  FFMA R3, R49, R66, R3 ;  /* 0x0000004231037223 */ /* 0x000fe20000000003 */
[----:B------:R-:W-:Y:S02]  /*5aa0*/  HADD2.F32 R72, -RZ, R72.H1_H1 ;  /* 0x30000048ff487230 */ /* 0x000fe40000004100 */
[----:B------:R-:W-:Y:S01]  /*5ab0*/  FMUL R22, R47, R26 ;  /* 0x0000001a2f167220 */ /* 0x000fe20000400000 */
        /* <DEDUP_REMOVED lines=18> */
[----:B------:R-:W-:Y:S01]  /*5be0*/  F2FP.SATFINITE.E4M3.F32.PACK_AB_MERGE_C R94, R15, R14, RZ ;  /* 0x0000000e0f5e723e */ /* 0x000fe200048070ff */
[----:B------:R-:W-:Y:S01]  /*5bf0*/  FFMA R28, R49, R51, R28 ;  /* 0x00000033311c7223 */ /* 0x000fe2000000001c */
[----:B------:R-:W-:Y:S01]  /*5c00*/  F2FP.SATFINITE.E4M3.F32.PACK_AB_MERGE_C R95, R19, R18, RZ ;  /* 0x00000012135f723e */ /* 0x000fe200048070ff */
[C---:B------:R-:W-:Y:S01]  /*5c10*/  FFMA R29, R49.reuse, R48, R29 ;  /* 0x00000030311d7223 */ /* 0x040fe2000000001d */
[C---:B------:R-:W-:Y:S01]  /*5c20*/  FFMA R30, R49.reuse, R77, R30 ;  /* 0x0000004d311e7223 */ /* 0x040fe2000000001e */
[----:B------:R-:W-:Y:S01]  /*5c30*/  FFMA R35, R49, R50, R35 ;  /* 0x0000003231237223 */ /* 0x000fe20000000023 */
[----:B------:R-:W-:Y:S02]  /*5c40*/  F2FP.SATFINITE.E4M3.F32.PACK_AB_MERGE_C R94, R13, R12, R94 ;  /* 0x0000000c0d5e723e */ /* 0x000fe4000480705e */
[----:B------:R-:W-:Y:S02]  /*5c50*/  F2FP.SATFINITE.E4M3.F32.PACK_AB_MERGE_C R95, R17, R16, R95 ;  /* 0x00000010115f723e */ /* 0x000fe4000480705f */
[----:B------:R-:W-:Y:S02]  /*5c60*/  F2FP.SATFINITE.E4M3.F32.PACK_AB_MERGE_C R113, R23, R3, RZ ;  /* 0x000000031771723e */ /* 0x000fe400048070ff */
[----:B------:R-:W-:Y:S01]  /*5c70*/  F2FP.SATFINITE.E4M3.F32.PACK_AB_MERGE_C R114, R27, R22, RZ ;  /* 0x000000161b72723e */ /* 0x000fe200048070ff */
[----:B------:R1:W-:Y:S01]  /*5c80*/  STS.128 [R103+UR43+0x1200], R92 ;  /* 0x0012005c67007988 */ /* 0x0003e20008000c2b */
[----:B------:R-:W-:Y:S02]  /*5c90*/  F2FP.SATFINITE.E4M3.F32.PACK_AB_MERGE_C R116, R31, R26, RZ ;  /* 0x0000001a1f74723e */ /* 0x000fe400048070ff */
[----:B------:R-:W-:Y:S02]  /*5ca0*/  F2FP.SATFINITE.E4M3.F32.PACK_AB_MERGE_C R117, R35, R30, RZ ;  /* 0x0000001e2375723e */ /* 0x000fe400048070ff */
[----:B------:R-:W-:Y:S02]  /*5cb0*/  F2FP.SATFINITE.E4M3.F32.PACK_AB_MERGE_C R112, R2, R0, R113 ;  /* 0x000000000270723e */ /* 0x000fe40004807071 */
[----:B------:R-:W-:Y:S02]  /*5cc0*/  F2FP.SATFINITE.E4M3.F32.PACK_AB_MERGE_C R113, R21, R20, R114 ;  /* 0x000000141571723e */ /* 0x000fe40004807072 */
[----:B------:R-:W-:Y:S02]  /*5cd0*/  F2FP.SATFINITE.E4M3.F32.PACK_AB_MERGE_C R114, R25, R24, R116 ;  /* 0x000000181972723e */ /* 0x000fe40004807074 */
[----:B------:R-:W-:Y:S02]  /*5ce0*/  F2FP.SATFINITE.E4M3.F32.PACK_AB_MERGE_C R115, R29, R28, R117 ;  /* 0x0000001c1d73723e */ /* 0x000fe40004807075 */
[----:B------:R-:W-:Y:S03]  /*5cf0*/  IADD3 R116, PT, PT, R44, 0x1, RZ ;  /* 0x000000012c747810 */ /* 0x000fe60007ffe0ff */
[----:B------:R1:W-:Y:S01]  /*5d00*/  STS.128 [R102+0x1010], R112 ;  /* 0x0010107066007388 */ /* 0x0003e20000000c00 */
[----:B------:R-:W-:Y:S01]  /*5d10*/  @!PT LDS RZ, [RZ] ;  /* 0x00000000fffff984 */ /* 0x000fe20000000800 */
[----:B------:R-:W-:Y:S01]  /*5d20*/  @!PT LDS RZ, [RZ] ;  /* 0x00000000fffff984 */ /* 0x000fe20000000800 */
[----:B------:R-:W-:Y:S01]  /*5d30*/  @!PT LDS RZ, [RZ] ;  /* 0x00000000fffff984 */ /* 0x000fe20000000800 */
[----:B------:R-:W-:Y:S01]  /*5d40*/  @!PT LDS RZ, [RZ] ;  /* 0x00000000fffff984 */ /* 0x000fe20000000800 */
[----:B------:R3:W-:Y:S07]  /*5d50*/  MEMBAR.ALL.CTA ;  /* 0x0000000000007992 */ /* 0x0007ee0000008000 */
[----:B---3--:R-:W3:Y:S02]  /*5d60*/  FENCE.VIEW.ASYNC.S ;  /* 0x00000000000073c6 */ /* 0x008ee40000000000 */
[----:B---3--:R-:W-:Y:S06]  /*5d70*/  BAR.SYNC.DEFER_BLOCKING 0x1, 0x80 ;  /* 0x0042000000007b1d */ /* 0x008fec0000010000 */
[----:B------:R-:W-:Y:S05]  /*5d80*/  @P0 BRA `(.L_x_92) ;  /* 0x0000000000340947 */ /* 0x000fea0003800000 */
[----:B------:R-:W-:Y:S01]  /*5d90*/  UIADD3 UR12, UPT, UPT, UR43, 0x1200, URZ ;  /* 0x000012002b0c7890 */ /* 0x000fe2000fffe0ff */
[----:B------:R-:W-:Y:S01]  /*5da0*/  R2UR UR9, R91 ;  /* 0x000000005b0972ca */ /* 0x000fe200000e0000 */
[----:B------:R-:W-:Y:S01]  /*5db0*/  UIADD3 UR10, UP0, UPT, UR46, 0x680, URZ ;  /* 0x000006802e0a7890 */ /* 0x000fe2000ff1e0ff */
[----:B------:R-:W-:Y:S01]  /*5dc0*/  R2UR UR8, R97 ;  /* 0x00000000610872ca */ /* 0x000fe200000e0000 */
[----:B------:R-:W-:Y:S02]  /*5dd0*/  UMOV UR7, UR36 ;  /* 0x0000002400077c82 */ /* 0x000fe40008000000 */
[----:B------:R-:W-:Y:S01]  /*5de0*/  IMAD.U32 R109, RZ, RZ, UR12 ;  /* 0x0000000cff6d7e24 */ /* 0x000fe2000f8e00ff */
[----:B------:R-:W-:Y:S04]  /*5df0*/  UIADD3.X UR11, UPT, UPT, URZ, UR47, URZ, UP0, !UPT ;  /* 0x0000002fff0b7290 */ /* 0x000fe800087fe4ff */
[----:B------:R-:W-:Y:S03]  /*5e00*/  R2UR UR4, R109 ;  /* 0x000000006d0472ca */ /* 0x000fe600000e0000 */
[----:B------:R-:W-:Y:S02]  /*5e10*/  USHF.L.U32 UR5, UR9, 0x6, URZ ;  /* 0x0000000609057899 */ /* 0x000fe400080006ff */
[----:B------:R-:W-:Y:S09]  /*5e20*/  USHF.L.U32 UR6, UR8, 0x6, URZ ;  /* 0x0000000608067899 */ /* 0x000ff200080006ff */
[----:B------:R3:W-:Y:S01]  /*5e30*/  UTMASTG.3D [UR4], [UR10] ;  /* 0x000000040a0073b5 */ /* 0x0007e20008010000 */
[----:B------:R0:W-:Y:S01]  /*5e40*/  UTMACMDFLUSH ;  /* 0x00000000000079b7 */ /* 0x0001e20000000000 */
[----:B---3--:R-:W-:Y:S04]  /*5e50*/  DEPBAR.LE SB0, 0x0 ;  /* 0x000080000000791a */ /* 0x008fe80000000000 */
.L_x_92:
[----:B------:R-:W-:Y:S05]  /*5e60*/  BSYNC.RECONVERGENT B0 ;  /* 0x0000000000007941 */ /* 0x000fea0003800200 */
.L_x_91:
[----:B------:R-:W-:Y:S01]  /*5e70*/  BAR.SYNC.DEFER_BLOCKING 0x1, 0x80 ;  /* 0x0042000000007b1d */ /* 0x000fe20000010000 */
[----:B------:R-:W-:Y:S01]  /*5e80*/  ISETP.NE.AND P2, PT, R110, RZ, PT ;  /* 0x000000ff6e00720c */ /* 0x000fe20003f45270 */
[----:B------:R-:W-:Y:S01]  /*5e90*/  IMAD.IADD R91, R43, 0x1, R79 ;  /* 0x000000012b5b7824 */ /* 0x000fe200078e024f */
[----:B------:R-:W-:Y:S01]  /*5ea0*/  ISETP.NE.AND P0, PT, R111, 0x2, PT ;  /* 0x000000026f00780c */ /* 0x000fe20003f05270 */
[----:B------:R-:W-:Y:S01]  /*5eb0*/  IMAD.IADD R97, R45, 0x1, R90 ;  /* 0x000000012d617824 */ /* 0x000fe200078e025a */
[----:B------:R-:W-:Y:S02]  /*5ec0*/  ISETP.NE.AND P1, PT, R116, 0x4, PT ;  /* 0x000000047400780c */ /* 0x000fe40003f25270 */
[----:B------:R-:W-:Y:S02]  /*5ed0*/  SEL R0, RZ, 0x1, P0 ;  /* 0x00000001ff007807 */ /* 0x000fe40000000000 */
[----:B------:R-:W-:Y:S02]  /*5ee0*/  SEL R3, RZ, 0x1, P1 ;  /* 0x00000001ff037807 */ /* 0x000fe40000800000 */
[----:B------:R-:W-:Y:S02]  /*5ef0*/  LOP3.LUT R107, R107, R0, RZ, 0x3c, !PT ;  /* 0x000000006b6b7212 */ /* 0x000fe400078e3cff */
[----:B------:R-:W-:Y:S02]  /*5f00*/  LOP3.LUT R108, R108, R3, RZ, 0x3c, !PT ;  /* 0x000000036c6c7212 */ /* 0x000fe400078e3cff */
[----:B------:R-:W-:Y:S02]  /*5f10*/  @P2 R2UR UR36, R105 ;  /* 0x00000000692422ca */ /* 0x000fe400000e0000 */
[----:B------:R-:W-:Y:S02]  /*5f20*/  SEL R111, R111, RZ, P0 ;  /* 0x000000ff6f6f7207 */ /* 0x000fe40000000000 */
[----:B------:R-:W-:Y:S01]  /*5f30*/  SEL R44, R116, RZ, P1 ;  /* 0x000000ff742c7207 */ /* 0x000fe20000800000 */
[----:B------:R-:W-:Y:S10]  /*5f40*/  @P2 BRA `(.L_x_93) ;  /* 0xffffffe400842947 */ /* 0x000ff4000383ffff */
[----:B------:R-:W-:Y:S05]  /*5f50*/  EXIT ;  /* 0x000000000000794d */ /* 0x000fea0003800000 */
.L_x_19:
[----:B--2---:R2:W1:Y:S02]  /*5f60*/  SYNCS.PHASECHK.TRANS64.TRYWAIT P0, [R3+URZ+0xc0], R2 ;  /* 0x0000c002030075a7 */ /* 0x00446400080011ff */
[----:B-1----:R-:W-:Y:S05]  /*5f70*/  @!P0 NANOSLEEP.SYNCS 0x989680 ;  /* 0x009896800000895d */ /* 0x002fea0003900000 */
[----:B------:R-:W1:Y:S02]  /*5f80*/  @!P0 SYNCS.PHASECHK.TRANS64 P0, [R3+URZ+0xc0], R2 ;  /* 0x0000c002030085a7 */ /* 0x000e6400080010ff */
[----:B-1----:R-:W-:Y:S05]  /*5f90*/  @!P0 BRA `(.L_x_19) ;  /* 0xfffffffc00f08947 */ /* 0x002fea000383ffff */
[----:B------:R-:W-:Y:S05]  /*5fa0*/  BRA `(.L_x_94) ;  /* 0xffffffb4006c7947 */ /* 0x000fea000383ffff */
.L_x_22:
[----:B-1----:R-:W-:-:S07]  /*5fb0*/  MOV R2, UR33 ;  /* 0x0000002100027c02 */ /* 0x002fce0008000f00 */
.L_x_95:
[----:B-1----:R1:W2:Y:S02]  /*5fc0*/  SYNCS.PHASECHK.TRANS64.TRYWAIT P0, [R2+URZ+0x18], R5 ;  /* 0x00001805020075a7 */ /* 0x0022a400080011ff */
[----:B--2---:R-:W-:Y:S05]  /*5fd0*/  @!P0 NANOSLEEP.SYNCS 0x989680 ;  /* 0x009896800000895d */ /* 0x004fea0003900000 */
[----:B------:R-:W2:Y:S02]  /*5fe0*/  @!P0 SYNCS.PHASECHK.TRANS64 P0, [R2+URZ+0x18], R5 ;  /* 0x00001805020085a7 */ /* 0x000ea400080010ff */
[----:B--2---:R-:W-:Y:S05]  /*5ff0*/  @!P0 BRA `(.L_x_95) ;  /* 0xfffffffc00f08947 */ /* 0x004fea000383ffff */
[----:B------:R-:W-:Y:S05]  /*6000*/  BRA `(.L_x_21) ;  /* 0xffffffb400bc7947 */ /* 0x000fea000383ffff */
.L_x_28:
[----:B-1----:R-:W-:-:S07]  /*6010*/  MOV R2, UR17 ;  /* 0x0000001100027c02 */ /* 0x002fce0008000f00 */
.L_x_96:
[----:B-1----:R1:W2:Y:S02]  /*6020*/  SYNCS.PHASECHK.TRANS64.TRYWAIT P0, [R2+URZ+0x18], R5 ;  /* 0x00001805020075a7 */ /* 0x0022a400080011ff */
[----:B--2---:R-:W-:Y:S05]  /*6030*/  @!P0 NANOSLEEP.SYNCS 0x989680 ;  /* 0x009896800000895d */ /* 0x004fea0003900000 */
[----:B------:R-:W2:Y:S02]  /*6040*/  @!P0 SYNCS.PHASECHK.TRANS64 P0, [R2+URZ+0x18], R5 ;  /* 0x00001805020085a7 */ /* 0x000ea400080010ff */
[----:B--2---:R-:W-:Y:S05]  /*6050*/  @!P0 BRA `(.L_x_96) ;  /* 0xfffffffc00f08947 */ /* 0x004fea000383ffff */
[----:B------:R-:W-:Y:S05]  /*6060*/  BRA `(.L_x_27) ;  /* 0xffffffb800607947 */ /* 0x000fea000383ffff */
.L_x_32:
[----:B-1----:R1:W2:Y:S02]  /*6070*/  SYNCS.PHASECHK.TRANS64.TRYWAIT P0, [R2+URZ+0x50], R3 ;  /* 0x00005003020075a7 */ /* 0x0022a400080011ff */
[----:B--2---:R-:W-:Y:S05]  /*6080*/  @!P0 NANOSLEEP.SYNCS 0x989680 ;  /* 0x009896800000895d */ /* 0x004fea0003900000 */
[----:B------:R-:W2:Y:S02]  /*6090*/  @!P0 SYNCS.PHASECHK.TRANS64 P0, [R2+URZ+0x50], R3 ;  /* 0x00005003020085a7 */ /* 0x000ea400080010ff */
[----:B--2---:R-:W-:Y:S05]  /*60a0*/  @!P0 BRA `(.L_x_32) ;  /* 0xfffffffc00f08947 */ /* 0x004fea000383ffff */
[----:B------:R-:W-:Y:S05]  /*60b0*/  BRA `(.L_x_97) ;  /* 0xffffffb800ec7947 */ /* 0x000fea000383ffff */
.L_x_36:
[----:B----4-:R-:W-:-:S07]  /*60c0*/  MOV R0, UR5 ;  /* 0x0000000500007c02 */ /* 0x010fce0008000f00 */
.L_x_98:
[----:B-1----:R1:W2:Y:S02]  /*60d0*/  SYNCS.PHASECHK.TRANS64.TRYWAIT P0, [R0+URZ], R3 ;  /* 0x00000003000075a7 */ /* 0x0022a400080011ff */
[----:B--2---:R-:W-:Y:S05]  /*60e0*/  @!P0 NANOSLEEP.SYNCS 0x989680 ;  /* 0x009896800000895d */ /* 0x004fea0003900000 */
[----:B------:R-:W2:Y:S02]  /*60f0*/  @!P0 SYNCS.PHASECHK.TRANS64 P0, [R0+URZ], R3 ;  /* 0x00000003000085a7 */ /* 0x000ea400080010ff */
[----:B--2---:R-:W-:Y:S05]  /*6100*/  @!P0 BRA `(.L_x_98) ;  /* 0xfffffffc00f08947 */ /* 0x004fea000383ffff */
[----:B------:R-:W-:Y:S05]  /*6110*/  BRA `(.L_x_99) ;  /* 0xffffffc0005c7947 */ /* 0x000fea000383ffff */
.L_x_37:
[----:B----4-:R-:W-:-:S07]  /*6120*/  MOV R0, UR5 ;  /* 0x0000000500007c02 */ /* 0x010fce0008000f00 */
.L_x_100:
[----:B-1----:R1:W2:Y:S02]  /*6130*/  SYNCS.PHASECHK.TRANS64.TRYWAIT P0, [R0+URZ], R3 ;  /* 0x00000003000075a7 */ /* 0x0022a400080011ff */
[----:B--2---:R-:W-:Y:S05]  /*6140*/  @!P0 NANOSLEEP.SYNCS 0x989680 ;  /* 0x009896800000895d */ /* 0x004fea0003900000 */
[----:B------:R-:W2:Y:S02]  /*6150*/  @!P0 SYNCS.PHASECHK.TRANS64 P0, [R0+URZ], R3 ;  /* 0x00000003000085a7 */ /* 0x000ea400080010ff */
[----:B--2---:R-:W-:Y:S05]  /*6160*/  @!P0 BRA `(.L_x_100) ;  /* 0xfffffffc00f08947 */ /* 0x004fea000383ffff */
[----:B------:R-:W-:Y:S05]  /*6170*/  BRA `(.L_x_101) ;  /* 0xffffffc000687947 */ /* 0x000fea000383ffff */
.L_x_40:
[----:B-1----:R1:W2:Y:S02]  /*6180*/  SYNCS.PHASECHK.TRANS64.TRYWAIT P0, [R0+URZ+0xb0], R5 ;  /* 0x0000b005000075a7 */ /* 0x0022a400080011ff */
[----:B--2---:R-:W-:Y:S05]  /*6190*/  @!P0 NANOSLEEP.SYNCS 0x989680 ;  /* 0x009896800000895d */ /* 0x004fea0003900000 */
[----:B------:R-:W2:Y:S02]  /*61a0*/  @!P0 SYNCS.PHASECHK.TRANS64 P0, [R0+URZ+0xb0], R5 ;  /* 0x0000b005000085a7 */ /* 0x000ea400080010ff */
[----:B--2---:R-:W-:Y:S05]  /*61b0*/  @!P0 BRA `(.L_x_40) ;  /* 0xfffffffc00f08947 */ /* 0x004fea000383ffff */
[----:B------:R-:W-:Y:S05]  /*61c0*/  BRA `(.L_x_102) ;  /* 0xffffffc000c47947 */ /* 0x000fea000383ffff */
.L_x_41:
[----:B------:R-:W-:-:S07]  /*61d0*/  MOV R0, UR5 ;  /* 0x0000000500007c02 */ /* 0x000fce0008000f00 */
.L_x_103:
[----:B-1----:R1:W2:Y:S02]  /*61e0*/  SYNCS.PHASECHK.TRANS64.TRYWAIT P0, [R0+URZ+0x60], R5 ;  /* 0x00006005000075a7 */ /* 0x0022a400080011ff */
[----:B--2---:R-:W-:Y:S05]  /*61f0*/  @!P0 NANOSLEEP.SYNCS 0x989680 ;  /* 0x009896800000895d */ /* 0x004fea0003900000 */
[----:B------:R-:W2:Y:S02]  /*6200*/  @!P0 SYNCS.PHASECHK.TRANS64 P0, [R0+URZ+0x60], R5 ;  /* 0x00006005000085a7 */ /* 0x000ea400080010ff */
[----:B--2---:R-:W-:Y:S05]  /*6210*/  @!P0 BRA `(.L_x_103) ;  /* 0xfffffffc00f08947 */ /* 0x004fea000383ffff */
[----:B------:R-:W-:Y:S05]  /*6220*/  BRA `(.L_x_104) ;  /* 0xffffffc000d47947 */ /* 0x000fea000383ffff */
.L_x_42:
[----:B-1----:R1:W2:Y:S02]  /*6230*/  SYNCS.PHASECHK.TRANS64.TRYWAIT P1, [R0+URZ+0x50], R5 ;  /* 0x00005005000075a7 */ /* 0x0022a400080211ff */
[----:B--2---:R-:W-:Y:S05]  /*6240*/  @!P1 NANOSLEEP.SYNCS 0x989680 ;  /* 0x009896800000995d */ /* 0x004fea0003900000 */
[----:B------:R-:W2:Y:S02]  /*6250*/  @!P1 SYNCS.PHASECHK.TRANS64 P1, [R0+URZ+0x50], R5 ;  /* 0x00005005000095a7 */ /* 0x000ea400080210ff */
[----:B--2---:R-:W-:Y:S05]  /*6260*/  @!P1 BRA `(.L_x_42) ;  /* 0xfffffffc00f09947 */ /* 0x004fea000383ffff */
[----:B------:R-:W-:Y:S05]  /*6270*/  BRA `(.L_x_105) ;  /* 0xffffffc400047947 */ /* 0x000fea000383ffff */
.L_x_45:
[----:B------:R-:W-:-:S07]  /*6280*/  MOV R0, UR5 ;  /* 0x0000000500007c02 */ /* 0x000fce0008000f00 */
.L_x_106:
[----:B-1----:R1:W2:Y:S02]  /*6290*/  SYNCS.PHASECHK.TRANS64.TRYWAIT P0, [R0+URZ+0x60], R3 ;  /* 0x00006003000075a7 */ /* 0x0022a400080011ff */
[----:B--2---:R-:W-:Y:S05]  /*62a0*/  @!P0 NANOSLEEP.SYNCS 0x989680 ;  /* 0x009896800000895d */ /* 0x004fea0003900000 */
[----:B------:R-:W2:Y:S02]  /*62b0*/  @!P0 SYNCS.PHASECHK.TRANS64 P0, [R0+URZ+0x60], R3 ;  /* 0x00006003000085a7 */ /* 0x000ea400080010ff */
[----:B--2---:R-:W-:Y:S05]  /*62c0*/  @!P0 BRA `(.L_x_106) ;  /* 0xfffffffc00f08947 */ /* 0x004fea000383ffff */
[----:B------:R-:W-:Y:S05]  /*62d0*/  BRA `(.L_x_44) ;  /* 0xffffffc400587947 */ /* 0x000fea000383ffff */
.L_x_52:
[----:B-1----:R1:W2:Y:S02]  /*62e0*/  SYNCS.PHASECHK.TRANS64.TRYWAIT P1, [R0+URZ+0x50], R5 ;  /* 0x00005005000075a7 */ /* 0x0022a400080211ff */
[----:B--2---:R-:W-:Y:S05]  /*62f0*/  @!P1 NANOSLEEP.SYNCS 0x989680 ;  /* 0x009896800000995d */ /* 0x004fea0003900000 */
[----:B------:R-:W2:Y:S02]  /*6300*/  @!P1 SYNCS.PHASECHK.TRANS64 P1, [R0+URZ+0x50], R5 ;  /* 0x00005005000095a7 */ /* 0x000ea400080210ff */
[----:B--2---:R-:W-:Y:S05]  /*6310*/  @!P1 BRA `(.L_x_52) ;  /* 0xfffffffc00f09947 */ /* 0x004fea000383ffff */
[----:B------:R-:W-:Y:S05]  /*6320*/  BRA `(.L_x_107) ;  /* 0xffffffc800b07947 */ /* 0x000fea000383ffff */
.L_x_53:
[----:B------:R-:W-:-:S07]  /*6330*/  MOV R3, UR9 ;  /* 0x0000000900037c02 */ /* 0x000fce0008000f00 */
.L_x_108:
[----:B-1----:R1:W2:Y:S02]  /*6340*/  SYNCS.PHASECHK.TRANS64.TRYWAIT P0, [R3+URZ+0x90], R0 ;  /* 0x00009000030075a7 */ /* 0x0022a400080011ff */
[----:B--2---:R-:W-:Y:S05]  /*6350*/  @!P0 NANOSLEEP.SYNCS 0x989680 ;  /* 0x009896800000895d */ /* 0x004fea0003900000 */
[----:B------:R-:W2:Y:S02]  /*6360*/  @!P0 SYNCS.PHASECHK.TRANS64 P0, [R3+URZ+0x90], R0 ;  /* 0x00009000030085a7 */ /* 0x000ea400080010ff */
[----:B--2---:R-:W-:Y:S05]  /*6370*/  @!P0 BRA `(.L_x_108) ;  /* 0xfffffffc00f08947 */ /* 0x004fea000383ffff */
[----:B------:R-:W-:Y:S05]  /*6380*/  BRA `(.L_x_109) ;  /* 0xffffffc800e47947 */ /* 0x000fea000383ffff */
.L_x_56:
[----:B------:R-:W-:Y:S07]  /*6390*/  MOV R0, UR7 ;  /* 0x0000000700007c02 */ /* 0x000fee0008000f00 */
.L_x_110:
[----:B-1----:R1:W2:Y:S02]  /*63a0*/  SYNCS.PHASECHK.TRANS64.TRYWAIT P0, [R0+URZ], R3 ;  /* 0x00000003000075a7 */ /* 0x0022a400080011ff */
[----:B--2---:R-:W-:Y:S05]  /*63b0*/  @!P0 NANOSLEEP.SYNCS 0x989680 ;  /* 0x009896800000895d */ /* 0x004fea0003900000 */
[----:B------:R-:W2:Y:S02]  /*63c0*/  @!P0 SYNCS.PHASECHK.TRANS64 P0, [R0+URZ], R3 ;  /* 0x00000003000085a7 */ /* 0x000ea400080010ff */
[----:B--2---:R-:W-:Y:S05]  /*63d0*/  @!P0 BRA `(.L_x_110) ;  /* 0xfffffffc00f08947 */ /* 0x004fea000383ffff */
[----:B------:R-:W-:Y:S05]  /*63e0*/  BRA `(.L_x_55) ;  /* 0xffffffcc001c7947 */ /* 0x000fea000383ffff */
.L_x_59:
[----:B------:R-:W-:-:S07]  /*63f0*/  MOV R0, UR5 ;  /* 0x0000000500007c02 */ /* 0x000fce0008000f00 */
.L_x_111:
[----:B--2---:R2:W3:Y:S02]  /*6400*/  SYNCS.PHASECHK.TRANS64.TRYWAIT P0, [R0+URZ], R3 ;  /* 0x00000003000075a7 */ /* 0x0044e400080011ff */
[----:B---3--:R-:W-:Y:S05]  /*6410*/  @!P0 NANOSLEEP.SYNCS 0x989680 ;  /* 0x009896800000895d */ /* 0x008fea0003900000 */
[----:B------:R-:W3:Y:S02]  /*6420*/  @!P0 SYNCS.PHASECHK.TRANS64 P0, [R0+URZ], R3 ;  /* 0x00000003000085a7 */ /* 0x000ee400080010ff */
[----:B---3--:R-:W-:Y:S05]  /*6430*/  @!P0 BRA `(.L_x_111) ;  /* 0xfffffffc00f08947 */ /* 0x008fea000383ffff */
[----:B------:R-:W-:Y:S05]  /*6440*/  BRA `(.L_x_112) ;  /* 0xffffffcc00bc7947 */ /* 0x000fea000383ffff */
.L_x_60:
[----:B------:R-:W-:-:S07]  /*6450*/  MOV R0, UR5 ;  /* 0x0000000500007c02 */ /* 0x000fce0008000f00 */
.L_x_113:
[----:B--2---:R2:W3:Y:S02]  /*6460*/  SYNCS.PHASECHK.TRANS64.TRYWAIT P0, [R0+URZ], R3 ;  /* 0x00000003000075a7 */ /* 0x0044e400080011ff */
[----:B---3--:R-:W-:Y:S05]  /*6470*/  @!P0 NANOSLEEP.SYNCS 0x989680 ;  /* 0x009896800000895d */ /* 0x008fea0003900000 */
[----:B------:R-:W3:Y:S02]  /*6480*/  @!P0 SYNCS.PHASECHK.TRANS64 P0, [R0+URZ], R3 ;  /* 0x00000003000085a7 */ /* 0x000ee400080010ff */
[----:B---3--:R-:W-:Y:S05]  /*6490*/  @!P0 BRA `(.L_x_113) ;  /* 0xfffffffc00f08947 */ /* 0x008fea000383ffff */
[----:B------:R-:W-:Y:S05]  /*64a0*/  BRA `(.L_x_114) ;  /* 0xffffffcc00c87947 */ /* 0x000fea000383ffff */
.L_x_61:
[----:B------:R-:W-:-:S07]  /*64b0*/  MOV R0, UR5 ;  /* 0x0000000500007c02 */ /* 0x000fce0008000f00 */
.L_x_115:
[----:B--2---:R2:W3:Y:S02]  /*64c0*/  SYNCS.PHASECHK.TRANS64.TRYWAIT P0, [R0+URZ], R3 ;  /* 0x00000003000075a7 */ /* 0x0044e400080011ff */
[----:B---3--:R-:W-:Y:S05]  /*64d0*/  @!P0 NANOSLEEP.SYNCS 0x989680 ;  /* 0x009896800000895d */ /* 0x008fea0003900000 */
[----:B------:R-:W3:Y:S02]  /*64e0*/  @!P0 SYNCS.PHASECHK.TRANS64 P0, [R0+URZ], R3 ;  /* 0x00000003000085a7 */ /* 0x000ee400080010ff */
[----:B---3--:R-:W-:Y:S05]  /*64f0*/  @!P0 BRA `(.L_x_115) ;  /* 0xfffffffc00f08947 */ /* 0x008fea000383ffff */
[----:B------:R-:W-:Y:S05]  /*6500*/  BRA `(.L_x_116) ;  /* 0xffffffcc00d47947 */ /* 0x000fea000383ffff */
.L_x_62:
[----:B------:R-:W-:-:S07]  /*6510*/  MOV R0, UR7 ;  /* 0x0000000700007c02 */ /* 0x000fce0008000f00 */
.L_x_117:
[----:B--2---:R2:W3:Y:S02]  /*6520*/  SYNCS.PHASECHK.TRANS64.TRYWAIT P0, [R0+URZ], R3 ;  /* 0x00000003000075a7 */ /* 0x0044e400080011ff */
[----:B---3--:R-:W-:Y:S05]  /*6530*/  @!P0 NANOSLEEP.SYNCS 0x989680 ;  /* 0x009896800000895d */ /* 0x008fea0003900000 */
[----:B------:R-:W3:Y:S02]  /*6540*/  @!P0 SYNCS.PHASECHK.TRANS64 P0, [R0+URZ], R3 ;  /* 0x00000003000085a7 */ /* 0x000ee400080010ff */
[----:B---3--:R-:W-:Y:S05]  /*6550*/  @!P0 BRA `(.L_x_117) ;  /* 0xfffffffc00f08947 */ /* 0x008fea000383ffff */
[----:B------:R-:W-:Y:S05]  /*6560*/  BRA `(.L_x_118) ;  /* 0xffffffcc00e07947 */ /* 0x000fea000383ffff */
.L_x_67:
[----:B---3--:R3:W1:Y:S02]  /*6570*/  SYNCS.PHASECHK.TRANS64.TRYWAIT P0, [R0+URZ+0x50], R3 ;  /* 0x00005003000075a7 */ /* 0x00866400080011ff */
[----:B-1----:R-:W-:Y:S05]  /*6580*/  @!P0 NANOSLEEP.SYNCS 0x989680 ;  /* 0x009896800000895d */ /* 0x002fea0003900000 */
[----:B------:R-:W1:Y:S02]  /*6590*/  @!P0 SYNCS.PHASECHK.TRANS64 P0, [R0+URZ+0x50], R3 ;  /* 0x00005003000085a7 */ /* 0x000e6400080010ff */
[----:B-1----:R-:W-:Y:S05]  /*65a0*/  @!P0 BRA `(.L_x_67) ;  /* 0xfffffffc00f08947 */ /* 0x002fea000383ffff */
[----:B------:R-:W-:Y:S05]  /*65b0*/  BRA `(.L_x_119) ;  /* 0xffffffd000dc7947 */ /* 0x000fea000383ffff */
.L_x_70:
[----:B------:R-:W-:Y:S07]  /*65c0*/  MOV R0, UR6 ;  /* 0x0000000600007c02 */ /* 0x000fee0008000f00 */
.L_x_120:
[----:B-1----:R1:W3:Y:S02]  /*65d0*/  SYNCS.PHASECHK.TRANS64.TRYWAIT P0, [R0+URZ+0x48], R3 ;  /* 0x00004803000075a7 */ /* 0x0022e400080011ff */
[----:B---3--:R-:W-:Y:S05]  /*65e0*/  @!P0 NANOSLEEP.SYNCS 0x989680 ;  /* 0x009896800000895d */ /* 0x008fea0003900000 */
[----:B------:R-:W3:Y:S02]  /*65f0*/  @!P0 SYNCS.PHASECHK.TRANS64 P0, [R0+URZ+0x48], R3 ;  /* 0x00004803000085a7 */ /* 0x000ee400080010ff */
[----:B---3--:R-:W-:Y:S05]  /*6600*/  @!P0 BRA `(.L_x_120) ;  /* 0xfffffffc00f08947 */ /* 0x008fea000383ffff */
[----:B------:R-:W-:Y:S05]  /*6610*/  BRA `(.L_x_69) ;  /* 0xffffffd400c87947 */ /* 0x000fea000383ffff */
.L_x_73:
[----:B------:R-:W-:Y:S07]  /*6620*/  MOV R3, UR6 ;  /* 0x0000000600037c02 */ /* 0x000fee0008000f00 */
.L_x_121:
[----:B-1----:R1:W2:Y:S02]  /*6630*/  SYNCS.PHASECHK.TRANS64.TRYWAIT P2, [R3+URZ+0x38], R26 ;  /* 0x0000381a030075a7 */ /* 0x0022a400080411ff */
[----:B--2---:R-:W-:Y:S05]  /*6640*/  @!P2 NANOSLEEP.SYNCS 0x989680 ;  /* 0x009896800000a95d */ /* 0x004fea0003900000 */
[----:B------:R-:W2:Y:S02]  /*6650*/  @!P2 SYNCS.PHASECHK.TRANS64 P2, [R3+URZ+0x38], R26 ;  /* 0x0000381a0300a5a7 */ /* 0x000ea400080410ff */
[----:B--2---:R-:W-:Y:S05]  /*6660*/  @!P2 BRA `(.L_x_121) ;  /* 0xfffffffc00f0a947 */ /* 0x004fea000383ffff */
[----:B------:R-:W-:Y:S05]  /*6670*/  BRA `(.L_x_122) ;  /* 0xffffffd8005c7947 */ /* 0x000fea000383ffff */
.L_x_76:
[----:B--2---:R2:W4:Y:S02]  /*6680*/  SYNCS.PHASECHK.TRANS64.TRYWAIT P0, [R0+URZ+0x50], R3 ;  /* 0x00005003000075a7 */ /* 0x00452400080011ff */
[----:B----4-:R-:W-:Y:S05]  /*6690*/  @!P0 NANOSLEEP.SYNCS 0x989680 ;  /* 0x009896800000895d */ /* 0x010fea0003900000 */
[----:B------:R-:W4:Y:S02]  /*66a0*/  @!P0 SYNCS.PHASECHK.TRANS64 P0, [R0+URZ+0x50], R3 ;  /* 0x00005003000085a7 */ /* 0x000f2400080010ff */
[----:B----4-:R-:W-:Y:S05]  /*66b0*/  @!P0 BRA `(.L_x_76) ;  /* 0xfffffffc00f08947 */ /* 0x010fea000383ffff */
[----:B------:R-:W-:Y:S05]  /*66c0*/  BRA `(.L_x_123) ;  /* 0xffffffdc00b87947 */ /* 0x000fea000383ffff */
.L_x_87:
[----:B-1----:R-:W-:Y:S04]  /*66d0*/  MOV R0, UR43 ;  /* 0x0000002b00007c02 */ /* 0x002fe80008000f00 */
[----:B------:R1:W2:Y:S03]  /*66e0*/  SYNCS.PHASECHK.TRANS64.TRYWAIT P1, [R0+URZ+0x30], R3 ;  /* 0x00003003000075a7 */ /* 0x0002a600080211ff */
[----:B--2---:R-:W-:Y:S05]  /*66f0*/  @!P1 NANOSLEEP.SYNCS 0x989680 ;  /* 0x009896800000995d */ /* 0x004fea0003900000 */
[----:B------:R-:W2:Y:S02]  /*6700*/  @!P1 SYNCS.PHASECHK.TRANS64 P1, [R0+URZ+0x30], R3 ;  /* 0x00003003000095a7 */ /* 0x000ea400080210ff */
[----:B--2---:R-:W-:Y:S05]  /*6710*/  @!P1 BRA `(.L_x_87) ;  /* 0xfffffffc00ec9947 */ /* 0x004fea000383ffff */
[----:B------:R-:W-:Y:S05]  /*6720*/  BRA `(.L_x_86) ;  /* 0xffffffe800ac7947 */ /* 0x000fea000383ffff */
.L_x_89:
[----:B-1----:R1:W4:Y:S02]  /*6730*/  SYNCS.PHASECHK.TRANS64.TRYWAIT P1, [R92+URZ+0x70], R7 ;  /* 0x000070075c0075a7 */ /* 0x00232400080211ff */
[----:B----4-:R-:W-:Y:S05]  /*6740*/  @!P1 NANOSLEEP.SYNCS 0x989680 ;  /* 0x009896800000995d */ /* 0x010fea0003900000 */
[----:B------:R-:W4:Y:S02]  /*6750*/  @!P1 SYNCS.PHASECHK.TRANS64 P1, [R92+URZ+0x70], R7 ;  /* 0x000070075c0095a7 */ /* 0x000f2400080210ff */
[----:B----4-:R-:W-:Y:S05]  /*6760*/  @!P1 BRA `(.L_x_89) ;  /* 0xfffffffc00f09947 */ /* 0x010fea000383ffff */
[----:B------:R-:W-:Y:S05]  /*6770*/  BRA `(.L_x_88) ;  /* 0xffffffe800e87947 */ /* 0x000fea000383ffff */
        .weak           $__internal_0_$__cuda_sm10x_tcgen05_guardrail_trap_col_being_dealloced_not_returned_by_alloc
        .type           $__internal_0_$__cuda_sm10x_tcgen05_guardrail_trap_col_being_dealloced_not_returned_by_alloc,@function
        .size           $__internal_0_$__cuda_sm10x_tcgen05_guardrail_trap_col_being_dealloced_not_returned_by_alloc,($__internal_1_$__cuda_sm10x_tcgen05_guardrail_trap_phase_invalid_during_alloc - $__internal_0_$__cuda_sm10x_tcgen05_guardrail_trap_col_being_dealloced_not_returned_by_alloc)
$__internal_0_$__cuda_sm10x_tcgen05_guardrail_trap_col_being_dealloced_not_returned_by_alloc:
[----:B------:R-:W-:Y:S05]  /*6780*/  BPT.TRAP 0x1 ;  /* 0x000000040000795c */ /* 0x000fea0000300000 */
[----:B------:R-:W-:-:S04]  /*6790*/  HFMA2 R3, -RZ, RZ, 0, 0 ;  /* 0x00000000ff037431 */ /* 0x000fc800000001ff */
[----:B------:R-:W-:Y:S05]  /*67a0*/  RET.REL.NODEC R2 `(_ZN7cutlass13device_kernelINS_4gemm6kernel13GemmUniversalIN4cute5tupleIJiiiiEEENS1_10collective13CollectiveMmaINS1_35MainloopSm100TmaUmmaWarpSpecializedILi3ELi2ELi4ENS5_IJNS4_1CILi1EEESB_SB_EEEEENS5_IJNSA_ILi64EEESE_NSA_ILi32EEEEEENS_12float_e4m3_tENS5_IJlSB_lEEESH_SI_NS4_8TiledMMAINS4_8MMA_AtomIJNS4_10MMA_TraitsINS4_19SM100_MMA_F8F6F4_SSEJSH_SH_fSE_SE_NS4_17integral_constantINS4_4UMMA5MajorELSP_0EEESQ_NSN_INSO_7ScaleInELSR_0EEESS_EEEEEENS4_6LayoutISC_NS5_IJNSA_ILi0EEESW_SW_EEEEENS5_IJNS4_10UnderscoreESZ_SZ_EEEEENS4_13SM90_TMA_LOADENS4_14ComposedLayoutINS4_7SwizzleILi1ELi4ELi3EEENS4_18smem_ptr_flag_bitsILi8EEENSV_INS5_IJNSA_ILi8EEESF_EEENS5_IJSF_SB_EEEEEEEvNS4_8identityES12_S1C_vS1D_EENS_8epilogue10collective18CollectiveEpilogueINS1F_23Sm100TmaWarpSpecializedILi1ELi1ELi32ELb0ELb0EEEJSG_NS5_IJNSV_ISE_SB_EES1K_EEESH_SI_SH_SI_NS1F_6fusion15FusionCallbacksIS1J_NS1M_17LinearCombinationISH_fSH_fLNS_15FloatRoundStyleE2EEESG_S1L_JEEENS4_5SM1004TMEM4LOAD26SM100_TMEM_LOAD_16dp32b32xES12_NS13_INS14_ILi2ELi4ELi3EEES17_NSV_INS5_IJS18_SE_EEENS5_IJSE_SB_EEEEEEENS4_39AutoVectorizingCopyWithAssumedAlignmentILi128EEENS4_14SM90_TMA_STOREES20_S22_S22_EEEvvEEEEvNT_6ParamsE) ;  /* 0xffffff9802147950 */ /* 0x000fea0003c3ffff */
        .weak           $__internal_1_$__cuda_sm10x_tcgen05_guardrail_trap_phase_invalid_during_alloc
        .type           $__internal_1_$__cuda_sm10x_tcgen05_guardrail_trap_phase_invalid_during_alloc,@function
        .size           $__internal_1_$__cuda_sm10x_tcgen05_guardrail_trap_phase_invalid_during_alloc,($__internal_2_$__cuda_sm10x_tcgen05_guardrail_trap_unallocated_columns_being_dealloced - $__internal_1_$__cuda_sm10x_tcgen05_guardrail_trap_phase_invalid_during_alloc)
$__internal_1_$__cuda_sm10x_tcgen05_guardrail_trap_phase_invalid_during_alloc:
[----:B------:R-:W-:Y:S05]  /*67b0*/  BPT.TRAP 0x1 ;  /* 0x000000040000795c */ /* 0x000fea0000300000 */
[----:B------:R-:W-:-:S04]  /*67c0*/  MOV R3, 0x0 ;  /* 0x0000000000037802 */ /* 0x000fc80000000f00 */
[----:B------:R-:W-:Y:S05]  /*67d0*/  RET.REL.NODEC R2 `(_ZN7cutlass13device_kernelINS_4gemm6kernel13GemmUniversalIN4cute5tupleIJiiiiEEENS1_10collective13CollectiveMmaINS1_35MainloopSm100TmaUmmaWarpSpecializedILi3ELi2ELi4ENS5_IJNS4_1CILi1EEESB_SB_EEEEENS5_IJNSA_ILi64EEESE_NSA_ILi32EEEEEENS_12float_e4m3_tENS5_IJlSB_lEEESH_SI_NS4_8TiledMMAINS4_8MMA_AtomIJNS4_10MMA_TraitsINS4_19SM100_MMA_F8F6F4_SSEJSH_SH_fSE_SE_NS4_17integral_constantINS4_4UMMA5MajorELSP_0EEESQ_NSN_INSO_7ScaleInELSR_0EEESS_EEEEEENS4_6LayoutISC_NS5_IJNSA_ILi0EEESW_SW_EEEEENS5_IJNS4_10UnderscoreESZ_SZ_EEEEENS4_13SM90_TMA_LOADENS4_14ComposedLayoutINS4_7SwizzleILi1ELi4ELi3EEENS4_18smem_ptr_flag_bitsILi8EEENSV_INS5_IJNSA_ILi8EEESF_EEENS5_IJSF_SB_EEEEEEEvNS4_8identityES12_S1C_vS1D_EENS_8epilogue10collective18CollectiveEpilogueINS1F_23Sm100TmaWarpSpecializedILi1ELi1ELi32ELb0ELb0EEEJSG_NS5_IJNSV_ISE_SB_EES1K_EEESH_SI_SH_SI_NS1F_6fusion15FusionCallbacksIS1J_NS1M_17LinearCombinationISH_fSH_fLNS_15FloatRoundStyleE2EEESG_S1L_JEEENS4_5SM1004TMEM4LOAD26SM100_TMEM_LOAD_16dp32b32xES12_NS13_INS14_ILi2ELi4ELi3EEES17_NSV_INS5_IJS18_SE_EEENS5_IJSE_SB_EEEEEEENS4_39AutoVectorizingCopyWithAssumedAlignmentILi128EEENS4_14SM90_TMA_STOREES20_S22_S22_EEEvvEEEEvNT_6ParamsE) ;  /* 0xffffff9802087950 */ /* 0x000fea0003c3ffff */
        .weak           $__internal_2_$__cuda_sm10x_tcgen05_guardrail_trap_unallocated_columns_being_dealloced
        .type           $__internal_2_$__cuda_sm10x_tcgen05_guardrail_trap_unallocated_columns_being_dealloced,@function
        .size           $__internal_2_$__cuda_sm10x_tcgen05_guardrail_trap_unallocated_columns_being_dealloced,(.L_x_125 - $__internal_2_$__cuda_sm10x_tcgen05_guardrail_trap_unallocated_columns_being_dealloced)
$__internal_2_$__cuda_sm10x_tcgen05_guardrail_trap_unallocated_columns_being_dealloced:
[----:B------:R-:W-:Y:S05]  /*67e0*/  BPT.TRAP 0x1 ;  /* 0x000000040000795c */ /* 0x000fea0000300000 */
[----:B------:R-:W-:-:S04]  /*67f0*/  HFMA2 R3, -RZ, RZ, 0, 0 ;  /* 0x00000000ff037431 */ /* 0x000fc800000001ff */
[----:B------:R-:W-:Y:S05]  /*6800*/  RET.REL.NODEC R2 `(_ZN7cutlass13device_kernelINS_4gemm6kernel13GemmUniversalIN4cute5tupleIJiiiiEEENS1_10collective13CollectiveMmaINS1_35MainloopSm100TmaUmmaWarpSpecializedILi3ELi2ELi4ENS5_IJNS4_1CILi1EEESB_SB_EEEEENS5_IJNSA_ILi64EEESE_NSA_ILi32EEEEEENS_12float_e4m3_tENS5_IJlSB_lEEESH_SI_NS4_8TiledMMAINS4_8MMA_AtomIJNS4_10MMA_TraitsINS4_19SM100_MMA_F8F6F4_SSEJSH_SH_fSE_SE_NS4_17integral_constantINS4_4UMMA5MajorELSP_0EEESQ_NSN_INSO_7ScaleInELSR_0EEESS_EEEEEENS4_6LayoutISC_NS5_IJNSA_ILi0EEESW_SW_EEEEENS5_IJNS4_10UnderscoreESZ_SZ_EEEEENS4_13SM90_TMA_LOADENS4_14ComposedLayoutINS4_7SwizzleILi1ELi4ELi3EEENS4_18smem_ptr_flag_bitsILi8EEENSV_INS5_IJNSA_ILi8EEESF_EEENS5_IJSF_SB_EEEEEEEvNS4_8identityES12_S1C_vS1D_EENS_8epilogue10collective18CollectiveEpilogueINS1F_23Sm100TmaWarpSpecializedILi1ELi1ELi32ELb0ELb0EEEJSG_NS5_IJNSV_ISE_SB_EES1K_EEESH_SI_SH_SI_NS1F_6fusion15FusionCallbacksIS1J_NS1M_17LinearCombinationISH_fSH_fLNS_15FloatRoundStyleE2EEESG_S1L_JEEENS4_5SM1004TMEM4LOAD26SM100_TMEM_LOAD_16dp32b32xES12_NS13_INS14_ILi2ELi4ELi3EEES17_NSV_INS5_IJS18_SE_EEENS5_IJSE_SB_EEEEEEENS4_39AutoVectorizingCopyWithAssumedAlignmentILi128EEENS4_14SM90_TMA_STOREES20_S22_S22_EEEvvEEEEvNT_6ParamsE) ;  /* 0xffffff9402fc7950 */ /* 0x000fea0003c3ffff */
.L_x_124:
[----:B------:R-:W-:-:S00]  /*6810*/  BRA `(.L_x_124) ;  /* 0xfffffffc00fc7947 */ /* 0x000fc0000383ffff */
[----:B------:R-:W-:-:S00]  /*6820*/  NOP ;  /* 0x0000000000007918 */ /* 0x000fc00000000000 */
        /* <DEDUP_REMOVED lines=13> */
.L_x_125:


//--------------------- .nv.global.init           --------------------------
	.section	.nv.global.init,"aw",@progbits
.nv.global.init:
	.type		$str$27,@object
	.size		$str$27,($str$28 - $str$27)
$str$27:
        /*0000*/ 	.byte	0x28, 0x61, 0x64, 0x64, 0x72, 0x65, 0x73, 0x73, 0x20, 0x26, 0x20, 0x6d, 0x61, 0x73, 0x6b, 0x29
        /*0010*/ 	.byte	0x20, 0x3d, 0x3d, 0x20, 0x30, 0x00
	.type		$str$28,@object
	.size		$str$28,($str$26 - $str$28)
$str$28:
        /*0016*/ 	.byte	0x2f, 0x74, 0x6d, 0x70, 0x2f, 0x63, 0x75, 0x74, 0x6c, 0x61, 0x73, 0x73, 0x5f, 0x73, 0x77, 0x65
        /*0026*/ 	.byte	0x65, 0x70, 0x5f, 0x73, 0x72, 0x63, 0x2f, 0x69, 0x6e, 0x63, 0x6c, 0x75, 0x64, 0x65, 0x2f, 0x63
        /*0036*/ 	.byte	0x75, 0x74, 0x65, 0x2f, 0x70, 0x6f, 0x69, 0x6e, 0x74, 0x65, 0x72, 0x5f, 0x66, 0x6c, 0x61, 0x67
        /*0046*/ 	.byte	0x67, 0x65, 0x64, 0x2e, 0x68, 0x70, 0x70, 0x00
	.type		$str$26,@object
	.size		$str$26,($str$25 - $str$26)
$str$26:
        /*004e*/ 	.byte	0x2f, 0x74, 0x6d, 0x70, 0x2f, 0x63, 0x75, 0x74, 0x6c, 0x61, 0x73, 0x73, 0x5f, 0x73, 0x77, 0x65
        /*005e*/ 	.byte	0x65, 0x70, 0x5f, 0x73, 0x72, 0x63, 0x2f, 0x69, 0x6e, 0x63, 0x6c, 0x75, 0x64, 0x65, 0x2f, 0x63
        /*006e*/ 	.byte	0x75, 0x74, 0x65, 0x2f, 0x61, 0x74, 0x6f, 0x6d, 0x2f, 0x63, 0x6f, 0x70, 0x79, 0x5f, 0x74, 0x72
        /*007e*/ 	.byte	0x61, 0x69, 0x74, 0x73, 0x5f, 0x73, 0x6d, 0x31, 0x30, 0x30, 0x2e, 0x68, 0x70, 0x70, 0x00
	.type		$str$25,@object
	.size		$str$25,(__unnamed_1 - $str$25)
$str$25:
        /*008d*/ 	.byte	0x28, 0x28, 0x75, 0x69, 0x6e, 0x74, 0x33, 0x32, 0x5f, 0x74, 0x28, 0x74, 0x68, 0x72, 0x65, 0x61
        /*009d*/ 	.byte	0x64, 0x49, 0x64, 0x78, 0x2e, 0x78, 0x29, 0x20, 0x2f, 0x20, 0x33, 0x32, 0x29, 0x20, 0x25, 0x20
        /*00ad*/ 	.byte	0x34, 0x29, 0x20, 0x3d, 0x3d, 0x20, 0x28, 0x28, 0x28, 0x74, 0x6d, 0x65, 0x6d, 0x5f, 0x61, 0x64
        /*00bd*/ 	.byte	0x64, 0x72, 0x20, 0x3e, 0x3e, 0x20, 0x31, 0x36, 0x29, 0x20, 0x2f, 0x20, 0x33, 0x32, 0x29, 0x20
        /*00cd*/ 	.byte	0x25, 0x20, 0x34, 0x29, 0x00
	.type		__unnamed_1,@object
	.size		__unnamed_1,(__unnamed_2 - __unnamed_1)
__unnamed_1:
        /*00d2*/ 	.byte	0x61, 0x75, 0x74, 0x6f, 0x20, 0x63, 0x75, 0x74, 0x65, 0x3a, 0x3a, 0x61, 0x73, 0x5f, 0x70, 0x6f
        /* <DEDUP_REMOVED lines=24> */
        /*0262*/ 	.byte	0x3c, 0x34, 0x30, 0x39, 0x36, 0x3e, 0x3e, 0x3e, 0x3e, 0x5d, 0x00
	.type		__unnamed_2,@object
	.size		__unnamed_2,(.L_2 - __unnamed_2)
__unnamed_2:
        /* <DEDUP_REMOVED lines=40> */
        /*04ed*/ 	.byte	0x74, 0x65, 0x3a, 0x3a, 0x43, 0x3c, 0x30, 0x3e, 0x3e, 0x3e, 0x3e, 0x5d, 0x00
.L_2:


//--------------------- .nv.shared._ZN7cutlass13device_kernelINS_4gemm6kernel13GemmUniversalIN4cute5tupleIJiiiiEEENS1_10collective13CollectiveMmaINS1_35MainloopSm100TmaUmmaWarpSpecializedILi3ELi2ELi4ENS5_IJNS4_1CILi1EEESB_SB_EEEEENS5_IJNSA_ILi64EEESE_NSA_ILi32EEEEEENS_12float_e4m3_tENS5_IJlSB_lEEESH_SI_NS4_8TiledMMAINS4_8MMA_AtomIJNS4_10MMA_TraitsINS4_19SM100_MMA_F8F6F4_SSEJSH_SH_fSE_SE_NS4_17integral_constantINS4_4UMMA5MajorELSP_0EEESQ_NSN_INSO_7ScaleInELSR_0EEESS_EEEEEENS4_6LayoutISC_NS5_IJNSA_ILi0EEESW_SW_EEEEENS5_IJNS4_10UnderscoreESZ_SZ_EEEEENS4_13SM90_TMA_LOADENS4_14ComposedLayoutINS4_7SwizzleILi1ELi4ELi3EEENS4_18smem_ptr_flag_bitsILi8EEENSV_INS5_IJNSA_ILi8EEESF_EEENS5_IJSF_SB_EEEEEEEvNS4_8identityES12_S1C_vS1D_EENS_8epilogue10collective18CollectiveEpilogueINS1F_23Sm100TmaWarpSpecializedILi1ELi1ELi32ELb0ELb0EEEJSG_NS5_IJNSV_ISE_SB_EES1K_EEESH_SI_SH_SI_NS1F_6fusion15FusionCallbacksIS1J_NS1M_17LinearCombinationISH_fSH_fLNS_15FloatRoundStyleE2EEESG_S1L_JEEENS4_5SM1004TMEM4LOAD26SM100_TMEM_LOAD_16dp32b32xES12_NS13_INS14_ILi2ELi4ELi3EEES17_NSV_INS5_IJS18_SE_EEENS5_IJSE_SB_EEEEEEENS4_39AutoVectorizingCopyWithAssumedAlignmentILi128EEENS4_14SM90_TMA_STOREES20_S22_S22_EEEvvEEEEvNT_6ParamsE --------------------------
	.section	.nv.shared._ZN7cutlass13device_kernelINS_4gemm6kernel13GemmUniversalIN4cute5tupleIJiiiiEEENS1_10collective13CollectiveMmaINS1_35MainloopSm100TmaUmmaWarpSpecializedILi3ELi2ELi4ENS5_IJNS4_1CILi1EEESB_SB_EEEEENS5_IJNSA_ILi64EEESE_NSA_ILi32EEEEEENS_12float_e4m3_tENS5_IJlSB_lEEESH_SI_NS4_8TiledMMAINS4_8MMA_AtomIJNS4_10MMA_TraitsINS4_19SM100_MMA_F8F6F4_SSEJSH_SH_fSE_SE_NS4_17integral_constantINS4_4UMMA5MajorELSP_0EEESQ_NSN_INSO_7ScaleInELSR_0EEESS_EEEEEENS4_6LayoutISC_NS5_IJNSA_ILi0EEESW_SW_EEEEENS5_IJNS4_10UnderscoreESZ_SZ_EEEEENS4_13SM90_TMA_LOADENS4_14ComposedLayoutINS4_7SwizzleILi1ELi4ELi3EEENS4_18smem_ptr_flag_bitsILi8EEENSV_INS5_IJNSA_ILi8EEESF_EEENS5_IJSF_SB_EEEEEEEvNS4_8identityES12_S1C_vS1D_EENS_8epilogue10collective18CollectiveEpilogueINS1F_23Sm100TmaWarpSpecializedILi1ELi1ELi32ELb0ELb0EEEJSG_NS5_IJNSV_ISE_SB_EES1K_EEESH_SI_SH_SI_NS1F_6fusion15FusionCallbacksIS1J_NS1M_17LinearCombinationISH_fSH_fLNS_15FloatRoundStyleE2EEESG_S1L_JEEENS4_5SM1004TMEM4LOAD26SM100_TMEM_LOAD_16dp32b32xES12_NS13_INS14_ILi2ELi4ELi3EEES17_NSV_INS5_IJS18_SE_EEENS5_IJSE_SB_EEEEEEENS4_39AutoVectorizingCopyWithAssumedAlignmentILi128EEENS4_14SM90_TMA_STOREES20_S22_S22_EEEvvEEEEvNT_6ParamsE,"aw",@nobits
	.sectionflags	@""
	.align	16
	.zero		1024


//--------------------- .nv.shared.reserved.0     --------------------------
	.section	.nv.shared.reserved.0,"aw",@nobits
	.weak		__nv_reservedSMEM_offset_0_alias
	.size		__nv_reservedSMEM_offset_0_alias, 0, 64
	.other		__nv_reservedSMEM_offset_0_alias,@"STO_CUDA_RESERVED_SHARED STV_DEFAULT"
__nv_reservedSMEM_offset_0_alias:
	.zero		0
.nv.shared.reserved.0:
	.zero		64
	.weak		__nv_reservedSMEM_tcgen05_partition
	.type		__nv_reservedSMEM_tcgen05_partition,@object
	.size		__nv_reservedSMEM_tcgen05_partition,(.L_0 - __nv_reservedSMEM_tcgen05_partition)
__nv_reservedSMEM_tcgen05_partition:
	.zero		32
.L_0:


//--------------------- .nv.global                --------------------------
	.section	.nv.global,"aw",@nobits
.nv.global:
	.type		_ZN40_INTERNAL_e45e399c_4_k_cu_34c6f230_261364cute1_E,@object
	.size		_ZN40_INTERNAL_e45e399c_4_k_cu_34c6f230_261364cute1_E,(_ZN40_INTERNAL_e45e399c_4_k_cu_34c6f230_261364cuda3std3__45__cpo6cbeginE - _ZN40_INTERNAL_e45e399c_4_k_cu_34c6f230_261364cute1_E)
_ZN40_INTERNAL_e45e399c_4_k_cu_34c6f230_261364cute1_E:
	.zero		1
	.type		_ZN40_INTERNAL_e45e399c_4_k_cu_34c6f230_261364cuda3std3__45__cpo6cbeginE,@object
	.size		_ZN40_INTERNAL_e45e399c_4_k_cu_34c6f230_261364cuda3std3__45__cpo6cbeginE,(_ZN40_INTERNAL_e45e399c_4_k_cu_34c6f230_261364cuda3std3__48in_placeE - _ZN40_INTERNAL_e45e399c_4_k_cu_34c6f230_261364cuda3std3__45__cpo6cbeginE)
_ZN40_INTERNAL_e45e399c_4_k_cu_34c6f230_261364cuda3std3__45__cpo6cbeginE:
	.zero		1
	.type		_ZN40_INTERNAL_e45e399c_4_k_cu_34c6f230_261364cuda3std3__48in_placeE,@object
	.size		_ZN40_INTERNAL_e45e399c_4_k_cu_34c6f230_261364cuda3std3__48in_placeE,(_ZN40_INTERNAL_e45e399c_4_k_cu_34c6f230_261364cuda3std6ranges3__45__cpo9iter_moveE - _ZN40_INTERNAL_e45e399c_4_k_cu_34c6f230_261364cuda3std3__48in_placeE)
_ZN40_INTERNAL_e45e399c_4_k_cu_34c6f230_261364cuda3std3__48in_placeE:
	.zero		1
	.type		_ZN40_INTERNAL_e45e399c_4_k_cu_34c6f230_261364cuda3std6ranges3__45__cpo9iter_moveE,@object
	.size		_ZN40_INTERNAL_e45e399c_4_k_cu_34c6f230_261364cuda3std6ranges3__45__cpo9iter_moveE,(_ZN40_INTERNAL_e45e399c_4_k_cu_34c6f230_261364cuda3std3__45__cpo5beginE - _ZN40_INTERNAL_e45e399c_4_k_cu_34c6f230_261364cuda3std6ranges3__45__cpo9iter_moveE)
_ZN40_INTERNAL_e45e399c_4_k_cu_34c6f230_261364cuda3std6ranges3__45__cpo9iter_moveE:
	.zero		1
	.type		_ZN40_INTERNAL_e45e399c_4_k_cu_34c6f230_261364cuda3std3__45__cpo5beginE,@object
	.size		_ZN40_INTERNAL_e45e399c_4_k_cu_34c6f230_261364cuda3std3__45__cpo5beginE,(_ZN40_INTERNAL_e45e399c_4_k_cu_34c6f230_261364cuda3std3__442_GLOBAL__N__e45e399c_4_k_cu_34c6f230_261366ignoreE - _ZN40_INTERNAL_e45e399c_4_k_cu_34c6f230_261364cuda3std3__45__cpo5beginE)
_ZN40_INTERNAL_e45e399c_4_k_cu_34c6f230_261364cuda3std3__45__cpo5beginE:
	.zero		1
	.type		_ZN40_INTERNAL_e45e399c_4_k_cu_34c6f230_261364cuda3std3__442_GLOBAL__N__e45e399c_4_k_cu_34c6f230_261366ignoreE,@object
	.size		_ZN40_INTERNAL_e45e399c_4_k_cu_34c6f230_261364cuda3std3__442_GLOBAL__N__e45e399c_4_k_cu_34c6f230_261366ignoreE,(_ZN40_INTERNAL_e45e399c_4_k_cu_34c6f230_261364cute7productE - _ZN40_INTERNAL_e45e399c_4_k_cu_34c6f230_261364cuda3std3__442_GLOBAL__N__e45e399c_4_k_cu_34c6f230_261366ignoreE)
_ZN40_INTERNAL_e45e399c_4_k_cu_34c6f230_261364cuda3std3__442_GLOBAL__N__e45e399c_4_k_cu_34c6f230_261366ignoreE:
	.zero		1
	.type		_ZN40_INTERNAL_e45e399c_4_k_cu_34c6f230_261364cute7productE,@object
	.size		_ZN40_INTERNAL_e45e399c_4_k_cu_34c6f230_261364cute7productE,(_ZN40_INTERNAL_e45e399c_4_k_cu_34c6f230_261364cuda3std3__45__cpo3endE - _ZN40_INTERNAL_e45e399c_4_k_cu_34c6f230_261364cute7productE)
_ZN40_INTERNAL_e45e399c_4_k_cu_34c6f230_261364cute7productE:
	.zero		1
	.type		_ZN40_INTERNAL_e45e399c_4_k_cu_34c6f230_261364cuda3std3__45__cpo3endE,@object
	.size		_ZN40_INTERNAL_e45e399c_4_k_cu_34c6f230_261364cuda3std3__45__cpo3endE,(_ZN40_INTERNAL_e45e399c_4_k_cu_34c6f230_261364cuda3std3__419piecewise_constructE - _ZN40_INTERNAL_e45e399c_4_k_cu_34c6f230_261364cuda3std3__45__cpo3endE)
_ZN40_INTERNAL_e45e399c_4_k_cu_34c6f230_261364cuda3std3__45__cpo3endE:
	.zero		1
	.type		_ZN40_INTERNAL_e45e399c_4_k_cu_34c6f230_261364cuda3std3__419piecewise_constructE,@object
	.size		_ZN40_INTERNAL_e45e399c_4_k_cu_34c6f230_261364cuda3std3__419piecewise_constructE,(_ZN40_INTERNAL_e45e399c_4_k_cu_34c6f230_261364cuda3std3__45__cpo4cendE - _ZN40_INTERNAL_e45e399c_4_k_cu_34c6f230_261364cuda3std3__419piecewise_constructE)
_ZN40_INTERNAL_e45e399c_4_k_cu_34c6f230_261364cuda3std3__419piecewise_constructE:
	.zero		1
	.type		_ZN40_INTERNAL_e45e399c_4_k_cu_34c6f230_261364cuda3std3__45__cpo4cendE,@object
	.size		_ZN40_INTERNAL_e45e399c_4_k_cu_34c6f230_261364cuda3std3__45__cpo4cendE,(_ZN40_INTERNAL_e45e399c_4_k_cu_34c6f230_261364cuda3std6ranges3__45__cpo4swapE - _ZN40_INTERNAL_e45e399c_4_k_cu_34c6f230_261364cuda3std3__45__cpo4cendE)
_ZN40_INTERNAL_e45e399c_4_k_cu_34c6f230_261364cuda3std3__45__cpo4cendE:
	.zero		1
	.type		_ZN40_INTERNAL_e45e399c_4_k_cu_34c6f230_261364cuda3std6ranges3__45__cpo4swapE,@object
	.size		_ZN40_INTERNAL_e45e399c_4_k_cu_34c6f230_261364cuda3std6ranges3__45__cpo4swapE,(.L_10 - _ZN40_INTERNAL_e45e399c_4_k_cu_34c6f230_261364cuda3std6ranges3__45__cpo4swapE)
_ZN40_INTERNAL_e45e399c_4_k_cu_34c6f230_261364cuda3std6ranges3__45__cpo4swapE:
	.zero		1
.L_10:


//--------------------- .nv.constant0._ZN7cutlass13device_kernelINS_4gemm6kernel13GemmUniversalIN4cute5tupleIJiiiiEEENS1_10collective13CollectiveMmaINS1_35MainloopSm100TmaUmmaWarpSpecializedILi3ELi2ELi4ENS5_IJNS4_1CILi1EEESB_SB_EEEEENS5_IJNSA_ILi64EEESE_NSA_ILi32EEEEEENS_12float_e4m3_tENS5_IJlSB_lEEESH_SI_NS4_8TiledMMAINS4_8MMA_AtomIJNS4_10MMA_TraitsINS4_19SM100_MMA_F8F6F4_SSEJSH_SH_fSE_SE_NS4_17integral_constantINS4_4UMMA5MajorELSP_0EEESQ_NSN_INSO_7ScaleInELSR_0EEESS_EEEEEENS4_6LayoutISC_NS5_IJNSA_ILi0EEESW_SW_EEEEENS5_IJNS4_10UnderscoreESZ_SZ_EEEEENS4_13SM90_TMA_LOADENS4_14ComposedLayoutINS4_7SwizzleILi1ELi4ELi3EEENS4_18smem_ptr_flag_bitsILi8EEENSV_INS5_IJNSA_ILi8EEESF_EEENS5_IJSF_SB_EEEEEEEvNS4_8identityES12_S1C_vS1D_EENS_8epilogue10collective18CollectiveEpilogueINS1F_23Sm100TmaWarpSpecializedILi1ELi1ELi32ELb0ELb0EEEJSG_NS5_IJNSV_ISE_SB_EES1K_EEESH_SI_SH_SI_NS1F_6fusion15FusionCallbacksIS1J_NS1M_17LinearCombinationISH_fSH_fLNS_15FloatRoundStyleE2EEESG_S1L_JEEENS4_5SM1004TMEM4LOAD26SM100_TMEM_LOAD_16dp32b32xES12_NS13_INS14_ILi2ELi4ELi3EEES17_NSV_INS5_IJS18_SE_EEENS5_IJSE_SB_EEEEEEENS4_39AutoVectorizingCopyWithAssumedAlignmentILi128EEENS4_14SM90_TMA_STOREES20_S22_S22_EEEvvEEEEvNT_6ParamsE --------------------------
	.section	.nv.constant0._ZN7cutlass13device_kernelINS_4gemm6kernel13GemmUniversalIN4cute5tupleIJiiiiEEENS1_10collective13CollectiveMmaINS1_35MainloopSm100TmaUmmaWarpSpecializedILi3ELi2ELi4ENS5_IJNS4_1CILi1EEESB_SB_EEEEENS5_IJNSA_ILi64EEESE_NSA_ILi32EEEEEENS_12float_e4m3_tENS5_IJlSB_lEEESH_SI_NS4_8TiledMMAINS4_8MMA_AtomIJNS4_10MMA_TraitsINS4_19SM100_MMA_F8F6F4_SSEJSH_SH_fSE_SE_NS4_17integral_constantINS4_4UMMA5MajorELSP_0EEESQ_NSN_INSO_7ScaleInELSR_0EEESS_EEEEEENS4_6LayoutISC_NS5_IJNSA_ILi0EEESW_SW_EEEEENS5_IJNS4_10UnderscoreESZ_SZ_EEEEENS4_13SM90_TMA_LOADENS4_14ComposedLayoutINS4_7SwizzleILi1ELi4ELi3EEENS4_18smem_ptr_flag_bitsILi8EEENSV_INS5_IJNSA_ILi8EEESF_EEENS5_IJSF_SB_EEEEEEEvNS4_8identityES12_S1C_vS1D_EENS_8epilogue10collective18CollectiveEpilogueINS1F_23Sm100TmaWarpSpecializedILi1ELi1ELi32ELb0ELb0EEEJSG_NS5_IJNSV_ISE_SB_EES1K_EEESH_SI_SH_SI_NS1F_6fusion15FusionCallbacksIS1J_NS1M_17LinearCombinationISH_fSH_fLNS_15FloatRoundStyleE2EEESG_S1L_JEEENS4_5SM1004TMEM4LOAD26SM100_TMEM_LOAD_16dp32b32xES12_NS13_INS14_ILi2ELi4ELi3EEES17_NSV_INS5_IJS18_SE_EEENS5_IJSE_SB_EEEEEEENS4_39AutoVectorizingCopyWithAssumedAlignmentILi128EEENS4_14SM90_TMA_STOREES20_S22_S22_EEEvvEEEEvNT_6ParamsE,"a",@progbits
	.sectionflags	@""
	.align	4
.nv.constant0._ZN7cutlass13device_kernelINS_4gemm6kernel13GemmUniversalIN4cute5tupleIJiiiiEEENS1_10collective13CollectiveMmaINS1_35MainloopSm100TmaUmmaWarpSpecializedILi3ELi2ELi4ENS5_IJNS4_1CILi1EEESB_SB_EEEEENS5_IJNSA_ILi64EEESE_NSA_ILi32EEEEEENS_12float_e4m3_tENS5_IJlSB_lEEESH_SI_NS4_8TiledMMAINS4_8MMA_AtomIJNS4_10MMA_TraitsINS4_19SM100_MMA_F8F6F4_SSEJSH_SH_fSE_SE_NS4_17integral_constantINS4_4UMMA5MajorELSP_0EEESQ_NSN_INSO_7ScaleInELSR_0EEESS_EEEEEENS4_6LayoutISC_NS5_IJNSA_ILi0EEESW_SW_EEEEENS5_IJNS4_10UnderscoreESZ_SZ_EEEEENS4_13SM90_TMA_LOADENS4_14ComposedLayoutINS4_7SwizzleILi1ELi4ELi3EEENS4_18smem_ptr_flag_bitsILi8EEENSV_INS5_IJNSA_ILi8EEESF_EEENS5_IJSF_SB_EEEEEEEvNS4_8identityES12_S1C_vS1D_EENS_8epilogue10collective18CollectiveEpilogueINS1F_23Sm100TmaWarpSpecializedILi1ELi1ELi32ELb0ELb0EEEJSG_NS5_IJNSV_ISE_SB_EES1K_EEESH_SI_SH_SI_NS1F_6fusion15FusionCallbacksIS1J_NS1M_17LinearCombinationISH_fSH_fLNS_15FloatRoundStyleE2EEESG_S1L_JEEENS4_5SM1004TMEM4LOAD26SM100_TMEM_LOAD_16dp32b32xES12_NS13_INS14_ILi2ELi4ELi3EEES17_NSV_INS5_IJS18_SE_EEENS5_IJSE_SB_EEEEEEENS4_39AutoVectorizingCopyWithAssumedAlignmentILi128EEENS4_14SM90_TMA_STOREES20_S22_S22_EEEvvEEEEvNT_6ParamsE:
	.zero		2944


//--------------------- SYMBOLS --------------------------

	.type		.nv.reservedSmem.offset0,@object
	.size		.nv.reservedSmem.offset0,0x4
	.type		.nv.reservedSmem.cap,@object
	.size		.nv.reservedSmem.cap,0x4
	.type		__assertfail,@function
